	.target	sm_100a

	.elftype	@"ET_EXEC"


//--------------------- .note.nv.tkinfo           --------------------------
	.section	.note.nv.tkinfo,"",@"SHT_NOTE"
	.sectionflags	@"SHF_NOTE_NV_TKINFO"
	.tkinfo
        /*0018*/ 	.word	0x00000002
        /*0030*/ 	.string	""
        /*0030*/ 	.string	"ptxas"
        /*0030*/ 	.string	"Cuda compilation tools, release 13.0, V13.0.88"
        /*0030*/ 	.string	"Build cuda_13.0.r13.0/compiler.36424714_0"
        /*0030*/ 	.string	"-arch sm_100a -m 64 "



//--------------------- .note.nv.cuinfo           --------------------------
	.section	.note.nv.cuinfo,"",@"SHT_NOTE"
	.sectionflags	@"SHF_NOTE_NV_CUINFO"
        /*0018*/ 	.short	0x0002
        /*001a*/ 	.short	0x0064
        /*001c*/ 	.short	0x0082
	.zero		2


//--------------------- .nv.info                  --------------------------
	.section	.nv.info,"",@"SHT_CUDA_INFO"
	.align	4


	//----- nvinfo : EIATTR_REGCOUNT
	.align		4
        /*0000*/ 	.byte	0x04, 0x2f
        /*0002*/ 	.short	(.L_19 - .L_18)
	.align		4
.L_18:
        /*0004*/ 	.word	index@(_ZN7cutlass13device_kernelINS_4gemm6kernel13GemmUniversalIN4cute5tupleIJiiiiEEENS1_10collective13CollectiveMmaINS1_35MainloopSm100TmaUmmaWarpSpecializedILi2ELi2ELi3ENS5_IJNS4_1CILi1EEESB_SB_EEEEENS5_IJNSA_ILi128EEENSA_ILi160EEESE_EEENS_6half_tENS5_IJlSB_lEEESH_SI_NS4_8TiledMMAINS4_8MMA_AtomIJNS4_20SM100_MMA_F16BF16_SSISH_SH_fLi128ELi160ELNS4_4UMMA5MajorE0ELSN_0ELNSM_7ScaleInE0ELSO_0EEEEEENS4_6LayoutISC_NS5_IJNSA_ILi0EEESS_SS_EEEEENS5_IJNS4_10UnderscoreESV_SV_EEEEENS4_13SM90_TMA_LOADENS4_14ComposedLayoutINS4_7SwizzleILi3ELi4ELi3EEENS4_18smem_ptr_flag_bitsILi16EEENSR_INS5_IJNSA_ILi8EEENSA_ILi64EEEEEENS5_IJS15_SB_EEEEEEEvNS4_8identityESY_S19_vS1A_EENS_8epilogue10collective18CollectiveEpilogueINS1C_23Sm100TmaWarpSpecializedILi2ELi1ELi160ELb1ELb0EEEJSG_NS5_IJNSR_ISE_SB_EENSR_ISF_SB_EEEEESH_SI_SH_SI_NS1C_6fusion15FusionCallbacksIS1G_NS1K_17LinearCombinationISH_fSH_fLNS_15FloatRoundStyleE2EEESG_S1J_JEEENS4_5SM1004TMEM4LOAD26SM100_TMEM_LOAD_32dp32b32xESY_NSZ_INS10_ILi2ELi4ELi3EEES13_NSR_INS5_IJS14_NSA_ILi32EEEEEENS5_IJS1V_SB_EEEEEEENS4_39AutoVectorizingCopyWithAssumedAlignmentILi128EEENS4_14SM90_TMA_STOREES1Z_S21_S21_EEEvvEEEEvNT_6ParamsE)
        /*0008*/ 	.word	0x000000ff


	//----- nvinfo : EIATTR_FRAME_SIZE
	.align		4
.L_19:
        /*000c*/ 	.byte	0x04, 0x11
        /*000e*/ 	.short	(.L_21 - .L_20)
	.align		4
.L_20:
        /*0010*/ 	.word	index@($__internal_2_$__cuda_sm10x_tcgen05_guardrail_trap_unallocated_columns_being_dealloced)
        /*0014*/ 	.word	0x00000060


	//----- nvinfo : EIATTR_FRAME_SIZE
	.align		4
.L_21:
        /*0018*/ 	.byte	0x04, 0x11
        /*001a*/ 	.short	(.L_23 - .L_22)
	.align		4
.L_22:
        /*001c*/ 	.word	index@($__internal_1_$__cuda_sm10x_tcgen05_guardrail_trap_phase_invalid_during_alloc)
        /*0020*/ 	.word	0x00000060


	//----- nvinfo : EIATTR_FRAME_SIZE
	.align		4
.L_23:
        /*0024*/ 	.byte	0x04, 0x11
        /*0026*/ 	.short	(.L_25 - .L_24)
	.align		4
.L_24:
        /*0028*/ 	.word	index@($__internal_0_$__cuda_sm10x_tcgen05_guardrail_trap_col_being_dealloced_not_returned_by_alloc)
        /*002c*/ 	.word	0x00000060


	//----- nvinfo : EIATTR_FRAME_SIZE
	.align		4
.L_25:
        /*0030*/ 	.byte	0x04, 0x11
        /*0032*/ 	.short	(.L_27 - .L_26)
	.align		4
.L_26:
        /*0034*/ 	.word	index@(_ZN7cutlass13device_kernelINS_4gemm6kernel13GemmUniversalIN4cute5tupleIJiiiiEEENS1_10collective13CollectiveMmaINS1_35MainloopSm100TmaUmmaWarpSpecializedILi2ELi2ELi3ENS5_IJNS4_1CILi1EEESB_SB_EEEEENS5_IJNSA_ILi128EEENSA_ILi160EEESE_EEENS_6half_tENS5_IJlSB_lEEESH_SI_NS4_8TiledMMAINS4_8MMA_AtomIJNS4_20SM100_MMA_F16BF16_SSISH_SH_fLi128ELi160ELNS4_4UMMA5MajorE0ELSN_0ELNSM_7ScaleInE0ELSO_0EEEEEENS4_6LayoutISC_NS5_IJNSA_ILi0EEESS_SS_EEEEENS5_IJNS4_10UnderscoreESV_SV_EEEEENS4_13SM90_TMA_LOADENS4_14ComposedLayoutINS4_7SwizzleILi3ELi4ELi3EEENS4_18smem_ptr_flag_bitsILi16EEENSR_INS5_IJNSA_ILi8EEENSA_ILi64EEEEEENS5_IJS15_SB_EEEEEEEvNS4_8identityESY_S19_vS1A_EENS_8epilogue10collective18CollectiveEpilogueINS1C_23Sm100TmaWarpSpecializedILi2ELi1ELi160ELb1ELb0EEEJSG_NS5_IJNSR_ISE_SB_EENSR_ISF_SB_EEEEESH_SI_SH_SI_NS1C_6fusion15FusionCallbacksIS1G_NS1K_17LinearCombinationISH_fSH_fLNS_15FloatRoundStyleE2EEESG_S1J_JEEENS4_5SM1004TMEM4LOAD26SM100_TMEM_LOAD_32dp32b32xESY_NSZ_INS10_ILi2ELi4ELi3EEES13_NSR_INS5_IJS14_NSA_ILi32EEEEEENS5_IJS1V_SB_EEEEEEENS4_39AutoVectorizingCopyWithAssumedAlignmentILi128EEENS4_14SM90_TMA_STOREES1Z_S21_S21_EEEvvEEEEvNT_6ParamsE)
        /*0038*/ 	.word	0x00000060


	//----- nvinfo : EIATTR_MIN_STACK_SIZE
	.align		4
.L_27:
        /*003c*/ 	.byte	0x04, 0x12
        /*003e*/ 	.short	(.L_29 - .L_28)
	.align		4
.L_28:
        /*0040*/ 	.word	index@(_ZN7cutlass13device_kernelINS_4gemm6kernel13GemmUniversalIN4cute5tupleIJiiiiEEENS1_10collective13CollectiveMmaINS1_35MainloopSm100TmaUmmaWarpSpecializedILi2ELi2ELi3ENS5_IJNS4_1CILi1EEESB_SB_EEEEENS5_IJNSA_ILi128EEENSA_ILi160EEESE_EEENS_6half_tENS5_IJlSB_lEEESH_SI_NS4_8TiledMMAINS4_8MMA_AtomIJNS4_20SM100_MMA_F16BF16_SSISH_SH_fLi128ELi160ELNS4_4UMMA5MajorE0ELSN_0ELNSM_7ScaleInE0ELSO_0EEEEEENS4_6LayoutISC_NS5_IJNSA_ILi0EEESS_SS_EEEEENS5_IJNS4_10UnderscoreESV_SV_EEEEENS4_13SM90_TMA_LOADENS4_14ComposedLayoutINS4_7SwizzleILi3ELi4ELi3EEENS4_18smem_ptr_flag_bitsILi16EEENSR_INS5_IJNSA_ILi8EEENSA_ILi64EEEEEENS5_IJS15_SB_EEEEEEEvNS4_8identityESY_S19_vS1A_EENS_8epilogue10collective18CollectiveEpilogueINS1C_23Sm100TmaWarpSpecializedILi2ELi1ELi160ELb1ELb0EEEJSG_NS5_IJNSR_ISE_SB_EENSR_ISF_SB_EEEEESH_SI_SH_SI_NS1C_6fusion15FusionCallbacksIS1G_NS1K_17LinearCombinationISH_fSH_fLNS_15FloatRoundStyleE2EEESG_S1J_JEEENS4_5SM1004TMEM4LOAD26SM100_TMEM_LOAD_32dp32b32xESY_NSZ_INS10_ILi2ELi4ELi3EEES13_NSR_INS5_IJS14_NSA_ILi32EEEEEENS5_IJS1V_SB_EEEEEEENS4_39AutoVectorizingCopyWithAssumedAlignmentILi128EEENS4_14SM90_TMA_STOREES1Z_S21_S21_EEEvvEEEEvNT_6ParamsE)
        /*0044*/ 	.word	0x00000060
.L_29:


//--------------------- .nv.compat                --------------------------
	.section	.nv.compat,"",@"SHT_CUDA_COMPAT_INFO"
	.align	4
        /*0000*/ 	.byte	0x02, 0x09, 0x01, 0x00, 0x02, 0x02, 0x02, 0x00, 0x02, 0x05, 0x05, 0x00, 0x03, 0x07, 0x01, 0x01
        /*0010*/ 	.byte	0x02, 0x03, 0x01, 0x00, 0x02, 0x06, 0x01, 0x00, 0x04, 0x0b, 0x08, 0x00, 0x09, 0x00, 0x00, 0x00
        /*0020*/ 	.byte	0x00, 0x00, 0x00, 0x00


//--------------------- .nv.info._ZN7cutlass13device_kernelINS_4gemm6kernel13GemmUniversalIN4cute5tupleIJiiiiEEENS1_10collective13CollectiveMmaINS1_35MainloopSm100TmaUmmaWarpSpecializedILi2ELi2ELi3ENS5_IJNS4_1CILi1EEESB_SB_EEEEENS5_IJNSA_ILi128EEENSA_ILi160EEESE_EEENS_6half_tENS5_IJlSB_lEEESH_SI_NS4_8TiledMMAINS4_8MMA_AtomIJNS4_20SM100_MMA_F16BF16_SSISH_SH_fLi128ELi160ELNS4_4UMMA5MajorE0ELSN_0ELNSM_7ScaleInE0ELSO_0EEEEEENS4_6LayoutISC_NS5_IJNSA_ILi0EEESS_SS_EEEEENS5_IJNS4_10UnderscoreESV_SV_EEEEENS4_13SM90_TMA_LOADENS4_14ComposedLayoutINS4_7SwizzleILi3ELi4ELi3EEENS4_18smem_ptr_flag_bitsILi16EEENSR_INS5_IJNSA_ILi8EEENSA_ILi64EEEEEENS5_IJS15_SB_EEEEEEEvNS4_8identityESY_S19_vS1A_EENS_8epilogue10collective18CollectiveEpilogueINS1C_23Sm100TmaWarpSpecializedILi2ELi1ELi160ELb1ELb0EEEJSG_NS5_IJNSR_ISE_SB_EENSR_ISF_SB_EEEEESH_SI_SH_SI_NS1C_6fusion15FusionCallbacksIS1G_NS1K_17LinearCombinationISH_fSH_fLNS_15FloatRoundStyleE2EEESG_S1J_JEEENS4_5SM1004TMEM4LOAD26SM100_TMEM_LOAD_32dp32b32xESY_NSZ_INS10_ILi2ELi4ELi3EEES13_NSR_INS5_IJS14_NSA_ILi32EEEEEENS5_IJS1V_SB_EEEEEEENS4_39AutoVectorizingCopyWithAssumedAlignmentILi128EEENS4_14SM90_TMA_STOREES1Z_S21_S21_EEEvvEEEEvNT_6ParamsE --------------------------
	.section	.nv.info._ZN7cutlass13device_kernelINS_4gemm6kernel13GemmUniversalIN4cute5tupleIJiiiiEEENS1_10collective13CollectiveMmaINS1_35MainloopSm100TmaUmmaWarpSpecializedILi2ELi2ELi3ENS5_IJNS4_1CILi1EEESB_SB_EEEEENS5_IJNSA_ILi128EEENSA_ILi160EEESE_EEENS_6half_tENS5_IJlSB_lEEESH_SI_NS4_8TiledMMAINS4_8MMA_AtomIJNS4_20SM100_MMA_F16BF16_SSISH_SH_fLi128ELi160ELNS4_4UMMA5MajorE0ELSN_0ELNSM_7ScaleInE0ELSO_0EEEEEENS4_6LayoutISC_NS5_IJNSA_ILi0EEESS_SS_EEEEENS5_IJNS4_10UnderscoreESV_SV_EEEEENS4_13SM90_TMA_LOADENS4_14ComposedLayoutINS4_7SwizzleILi3ELi4ELi3EEENS4_18smem_ptr_flag_bitsILi16EEENSR_INS5_IJNSA_ILi8EEENSA_ILi64EEEEEENS5_IJS15_SB_EEEEEEEvNS4_8identityESY_S19_vS1A_EENS_8epilogue10collective18CollectiveEpilogueINS1C_23Sm100TmaWarpSpecializedILi2ELi1ELi160ELb1ELb0EEEJSG_NS5_IJNSR_ISE_SB_EENSR_ISF_SB_EEEEESH_SI_SH_SI_NS1C_6fusion15FusionCallbacksIS1G_NS1K_17LinearCombinationISH_fSH_fLNS_15FloatRoundStyleE2EEESG_S1J_JEEENS4_5SM1004TMEM4LOAD26SM100_TMEM_LOAD_32dp32b32xESY_NSZ_INS10_ILi2ELi4ELi3EEES13_NSR_INS5_IJS14_NSA_ILi32EEEEEENS5_IJS1V_SB_EEEEEEENS4_39AutoVectorizingCopyWithAssumedAlignmentILi128EEENS4_14SM90_TMA_STOREES1Z_S21_S21_EEEvvEEEEvNT_6ParamsE,"",@"SHT_CUDA_INFO"
	.sectionflags	@""
	.align	4


	//----- nvinfo : EIATTR_CUDA_API_VERSION
	.align		4
        /*0000*/ 	.byte	0x04, 0x37
        /*0002*/ 	.short	(.L_31 - .L_30)
.L_30:
        /*0004*/ 	.word	0x00000082


	//----- nvinfo : EIATTR_KPARAM_INFO
	.align		4
.L_31:
        /*0008*/ 	.byte	0x04, 0x17
        /*000a*/ 	.short	(.L_33 - .L_32)
.L_32:
        /*000c*/ 	.word	0x00000000
        /*0010*/ 	.short	0x0000
        /*0012*/ 	.short	0x0000
        /*0014*/ 	.byte	0x00, 0xf0, 0x01, 0x20


	//----- nvinfo : EIATTR_AT_ENTRY_FRAGMENTS
	.align		4
.L_33:
        /*0018*/ 	.byte	0x04, 0x4f
        /*001a*/ 	.short	(.L_35 - .L_34)


	//   ....[0]....
.L_34:
        /*001c*/ 	.word	0x00000006


	//----- nvinfo : EIATTR_RESERVED_SMEM_USED
	.align		4
.L_35:
        /*0020*/ 	.byte	0x01, 0x41
	.zero		2


	//----- nvinfo : EIATTR_SPARSE_MMA_MASK
	.align		4
        /*0024*/ 	.byte	0x03, 0x50
        /*0026*/ 	.short	0x0000


	//----- nvinfo : EIATTR_TCGEN05_1CTA_USED
	.align		4
        /*0028*/ 	.byte	0x01, 0x51
	.zero		2


	//----- nvinfo : EIATTR_MAXREG_COUNT
	.align		4
        /*002c*/ 	.byte	0x03, 0x1b
        /*002e*/ 	.short	0x00ff


	//----- nvinfo : EIATTR_NUM_BARRIERS
	.align		4
        /*0030*/ 	.byte	0x02, 0x4c
        /*0032*/ 	.byte	0x07
	.zero		1


	//----- nvinfo : EIATTR_EXTERNS
	.align		4
        /*0034*/ 	.byte	0x04, 0x0f
        /*0036*/ 	.short	(.L_37 - .L_36)


	//   ....[0]....
	.align		4
.L_36:
        /*0038*/ 	.word	index@(__assertfail)


	//----- nvinfo : EIATTR_ANNOTATIONS
	.align		4
.L_37:
        /*003c*/ 	.byte	0x04, 0x55
        /*003e*/ 	.short	(.L_39 - .L_38)


	//   ....[0]....
.L_38:
        /*0040*/ 	.word	0x00000001
        /*0044*/ 	.byte	0xb0, 0x00, 0x00, 0x00, 0x01, 0x00, 0x00, 0x00, 0x50, 0x01, 0x00, 0x00, 0x01, 0x00, 0x00, 0x00
        /* <DEDUP_REMOVED lines=33> */
        /*0264*/ 	.byte	0x30, 0x9a, 0x00, 0x00


	//----- nvinfo : EIATTR_MERCURY_ISA_VERSION
	.align		4
.L_39:
        /*0268*/ 	.byte	0x03, 0x5f
        /*026a*/ 	.short	0x0101


	//----- nvinfo : EIATTR_INT_WARP_WIDE_INSTR_OFFSETS
	.align		4
        /*026c*/ 	.byte	0x04, 0x31
        /*026e*/ 	.short	(.L_41 - .L_40)


	//   ....[0]....
.L_40:
        /*0270*/ 	.word	0x00003b60


	//   ....[1]....
        /*0274*/ 	.word	0x00003b90


	//   ....[2]....
        /*0278*/ 	.word	0x00003bb0


	//   ....[3]....
        /*027c*/ 	.word	0x00004800


	//   ....[4]....
        /*0280*/ 	.word	0x000048b0


	//   ....[5]....
        /*0284*/ 	.word	0x00004910


	//   ....[6]....
        /*0288*/ 	.word	0x00004970


	//   ....[7]....
        /*028c*/ 	.word	0x000049e0


	//   ....[8]....
        /*0290*/ 	.word	0x00004a40


	//----- nvinfo : EIATTR_COOP_GROUP_MASK_REGIDS
	.align		4
.L_41:
        /*0294*/ 	.byte	0x04, 0x29
        /*0296*/ 	.short	(.L_43 - .L_42)


	//   ....[0]....
.L_42:
        /*0298*/ 	.word	0xffffffff


	//   ....[1]....
        /*029c*/ 	.word	0xffffffff


	//   ....[2]....
        /*02a0*/ 	.word	0xffffffff


	//   ....[3]....
        /*02a4*/ 	.word	0xffffffff


	//   ....[4]....
        /*02a8*/ 	.word	0xffffffff


	//   ....[5]....
        /*02ac*/ 	.word	0xffffffff


	//   ....[6]....
        /*02b0*/ 	.word	0xffffffff


	//   ....[7]....
        /*02b4*/ 	.word	0xffffffff


	//   ....[8]....
        /*02b8*/ 	.word	0xffffffff


	//   ....[9]....
        /*02bc*/ 	.word	0xffffffff


	//   ....[10]....
        /*02c0*/ 	.word	0xffffffff


	//   ....[11]....
        /*02c4*/ 	.word	0xffffffff


	//   ....[12]....
        /*02c8*/ 	.word	0xffffffff


	//----- nvinfo : EIATTR_COOP_GROUP_INSTR_OFFSETS
	.align		4
.L_43:
        /*02cc*/ 	.byte	0x04, 0x28
        /*02ce*/ 	.short	(.L_45 - .L_44)


	//   ....[0]....
.L_44:
        /*02d0*/ 	.word	0x00000080


	//   ....[1]....
        /*02d4*/ 	.word	0x00000540


	//   ....[2]....
        /*02d8*/ 	.word	0x00000670


	//   ....[3]....
        /*02dc*/ 	.word	0x000007d0


	//   ....[4]....
        /*02e0*/ 	.word	0x000008d0


	//   ....[5]....
        /*02e4*/ 	.word	0x00000a40


	//   ....[6]....
        /*02e8*/ 	.word	0x00000bc0


	//   ....[7]....
        /*02ec*/ 	.word	0x00001ef0


	//   ....[8]....
        /*02f0*/ 	.word	0x00002ca0


	//   ....[9]....
        /*02f4*/ 	.word	0x00002eb0


	//   ....[10]....
        /*02f8*/ 	.word	0x00002ee0


	//   ....[11]....
        /*02fc*/ 	.word	0x00003a40


	//   ....[12]....
        /*0300*/ 	.word	0x00003c70


	//----- nvinfo : EIATTR_VRC_CTA_INIT_COUNT
	.align		4
.L_45:
        /*0304*/ 	.byte	0x02, 0x4a
        /*0306*/ 	.byte	0x80
	.zero		1


	//----- nvinfo : EIATTR_SYSCALL_OFFSETS
	.align		4
        /*0308*/ 	.byte	0x04, 0x46
        /*030a*/ 	.short	(.L_47 - .L_46)


	//   ....[0]....
.L_46:
        /*030c*/ 	.word	0x00005570


	//   ....[1]....
        /*0310*/ 	.word	0x00005660


	//   ....[2]....
        /*0314*/ 	.word	0x000065f0


	//   ....[3]....
        /*0318*/ 	.word	0x00006760


	//   ....[4]....
        /*031c*/ 	.word	0x000068d0


	//   ....[5]....
        /*0320*/ 	.word	0x00006a40


	//   ....[6]....
        /*0324*/ 	.word	0x00006bb0


	//----- nvinfo : EIATTR_MBARRIER_INSTR_OFFSETS
	.align		4
.L_47:
        /*0328*/ 	.byte	0x04, 0x39
        /*032a*/ 	.short	(.L_49 - .L_48)


	//   ....[0]....
.L_48:
        /*032c*/ 	.word	0x00000620
        /*0330*/ 	.word	0x000000ff
        /*0334*/ 	.word	0x00000000
        /*0338*/ 	.short	0x0100
        /*033a*/ 	.byte	0x04
	.zero		1


	//   ....[1]....
        /*033c*/ 	.word	0x00000630
        /*0340*/ 	.word	0x000000ff
        /*0344*/ 	.word	0x00000010
        /*0348*/ 	.short	0x0100
        /*034a*/ 	.byte	0x04
	.zero		1


	//   ....[2]....
        /*034c*/ 	.word	0x00000640
        /*0350*/ 	.word	0x000000ff
        /*0354*/ 	.word	0x00000008
        /*0358*/ 	.short	0x0100
        /*035a*/ 	.byte	0x04
	.zero		1


	//   ....[3]....
        /*035c*/ 	.word	0x00000650
        /*0360*/ 	.word	0x000000ff
        /*0364*/ 	.word	0x00000018
        /*0368*/ 	.short	0x0100
        /*036a*/ 	.byte	0x04
	.zero		1


	//   ....[4]....
        /*036c*/ 	.word	0x00000780
        /*0370*/ 	.word	0x000000ff
        /*0374*/ 	.word	0x00000020
        /*0378*/ 	.short	0x0100
        /*037a*/ 	.byte	0x04
	.zero		1


	//   ....[5]....
        /*037c*/ 	.word	0x00000790
        /*0380*/ 	.word	0x000000ff
        /*0384*/ 	.word	0x00000030
        /*0388*/ 	.short	0x0100
        /*038a*/ 	.byte	0x04
	.zero		1


	//   ....[6]....
        /*038c*/ 	.word	0x000007a0
        /*0390*/ 	.word	0x000000ff
        /*0394*/ 	.word	0x00000028
        /*0398*/ 	.short	0x0100
        /*039a*/ 	.byte	0x04
	.zero		1


	//   ....[7]....
        /*039c*/ 	.word	0x000007b0
        /*03a0*/ 	.word	0x000000ff
        /*03a4*/ 	.word	0x00000038
        /*03a8*/ 	.short	0x0100
        /*03aa*/ 	.byte	0x04
	.zero		1


	//   ....[8]....
        /*03ac*/ 	.word	0x000008a0
        /*03b0*/ 	.word	0x000000ff
        /*03b4*/ 	.word	0x00000040
        /*03b8*/ 	.short	0x0100
        /*03ba*/ 	.byte	0x06
	.zero		1


	//   ....[9]....
        /*03bc*/ 	.word	0x000008b0
        /*03c0*/ 	.word	0x000000ff
        /*03c4*/ 	.word	0x00000048
        /*03c8*/ 	.short	0x0100
        /*03ca*/ 	.byte	0x06
	.zero		1


	//   ....[10]....
        /*03cc*/ 	.word	0x000009f0
        /*03d0*/ 	.word	0x000000ff
        /*03d4*/ 	.word	0x00000050
        /*03d8*/ 	.short	0x0100
        /*03da*/ 	.byte	0x06
	.zero		1


	//   ....[11]....
        /*03dc*/ 	.word	0x00000a00
        /*03e0*/ 	.word	0x000000ff
        /*03e4*/ 	.word	0x00000060
        /*03e8*/ 	.short	0x0100
        /*03ea*/ 	.byte	0x06
	.zero		1


	//   ....[12]....
        /*03ec*/ 	.word	0x00000a10
        /*03f0*/ 	.word	0x000000ff
        /*03f4*/ 	.word	0x00000058
        /*03f8*/ 	.short	0x0100
        /*03fa*/ 	.byte	0x06
	.zero		1


	//   ....[13]....
        /*03fc*/ 	.word	0x00000a20
        /*0400*/ 	.word	0x000000ff
        /*0404*/ 	.word	0x00000068
        /*0408*/ 	.short	0x0100
        /*040a*/ 	.byte	0x06
	.zero		1


	//   ....[14]....
        /*040c*/ 	.word	0x00000b50
        /*0410*/ 	.word	0x000000ff
        /*0414*/ 	.word	0x00000070
        /*0418*/ 	.short	0x0100
        /*041a*/ 	.byte	0x04
	.zero		1


	//   ....[15]....
        /*041c*/ 	.word	0x00000b60
        /*0420*/ 	.word	0x000000ff
        /*0424*/ 	.word	0x00000088
        /*0428*/ 	.short	0x0100
        /*042a*/ 	.byte	0x04
	.zero		1


	//   ....[16]....
        /*042c*/ 	.word	0x00000b70
        /*0430*/ 	.word	0x000000ff
        /*0434*/ 	.word	0x00000078
        /*0438*/ 	.short	0x0100
        /*043a*/ 	.byte	0x04
	.zero		1


	//   ....[17]....
        /*043c*/ 	.word	0x00000b80
        /*0440*/ 	.word	0x000000ff
        /*0444*/ 	.word	0x00000090
        /*0448*/ 	.short	0x0100
        /*044a*/ 	.byte	0x04
	.zero		1


	//   ....[18]....
        /*044c*/ 	.word	0x00000b90
        /*0450*/ 	.word	0x000000ff
        /*0454*/ 	.word	0x00000080
        /*0458*/ 	.short	0x0100
        /*045a*/ 	.byte	0x04
	.zero		1


	//   ....[19]....
        /*045c*/ 	.word	0x00000ba0
        /*0460*/ 	.word	0x000000ff
        /*0464*/ 	.word	0x00000098
        /*0468*/ 	.short	0x0100
        /*046a*/ 	.byte	0x04
	.zero		1


	//   ....[20]....
        /*046c*/ 	.word	0x00000cb0
        /*0470*/ 	.word	0x000000ff
        /*0474*/ 	.word	0x000000a0
        /*0478*/ 	.short	0x0100
        /*047a*/ 	.byte	0x04
	.zero		1


	//   ....[21]....
        /*047c*/ 	.word	0x00000cc0
        /*0480*/ 	.word	0x000000ff
        /*0484*/ 	.word	0x000000b0
        /*0488*/ 	.short	0x0100
        /*048a*/ 	.byte	0x04
	.zero		1


	//   ....[22]....
        /*048c*/ 	.word	0x00000cd0
        /*0490*/ 	.word	0x000000ff
        /*0494*/ 	.word	0x000000a8
        /*0498*/ 	.short	0x0100
        /*049a*/ 	.byte	0x04
	.zero		1


	//   ....[23]....
        /*049c*/ 	.word	0x00000ce0
        /*04a0*/ 	.word	0x000000ff
        /*04a4*/ 	.word	0x000000b8
        /*04a8*/ 	.short	0x0100
        /*04aa*/ 	.byte	0x04
	.zero		1


	//   ....[24]....
        /*04ac*/ 	.word	0x000016b0
        /*04b0*/ 	.word	0x00000000
        /*04b4*/ 	.word	0x000000b0
        /*04b8*/ 	.short	0x010a
        /*04ba*/ 	.byte	0xff
	.zero		1


	//   ....[25]....
        /*04bc*/ 	.word	0x000016e0
        /*04c0*/ 	.word	0x00000000
        /*04c4*/ 	.word	0x000000a0
        /*04c8*/ 	.short	0x0101
        /*04ca*/ 	.byte	0xff
	.zero		1


	//   ....[26]....
        /*04cc*/ 	.word	0x000017b0
        /*04d0*/ 	.word	0x000000ff
        /*04d4*/ 	.word	0x00000010
        /*04d8*/ 	.short	0x010a
        /*04da*/ 	.byte	0x05
	.zero		1


	//   ....[27]....
        /*04dc*/ 	.word	0x00001830
        /*04e0*/ 	.word	0x000000ff
        /*04e4*/ 	.word	0x00000010
        /*04e8*/ 	.short	0x010a
        /*04ea*/ 	.byte	0x21
	.zero		1


	//   ....[28]....
        /*04ec*/ 	.word	0x00001980
        /*04f0*/ 	.word	0x000000ff
        /*04f4*/ 	.word	0x00000010
        /*04f8*/ 	.short	0x010a
        /*04fa*/ 	.byte	0x06
	.zero		1


	//   ....[29]....
        /*04fc*/ 	.word	0x00001b50
        /*0500*/ 	.word	0x000000ff
        /*0504*/ 	.word	0x00000048
        /*0508*/ 	.short	0x0101
        /*050a*/ 	.byte	0x04
	.zero		1


	//   ....[30]....
        /*050c*/ 	.word	0x00001b70
        /*0510*/ 	.word	0x000000ff
        /*0514*/ 	.word	0x00000010
        /*0518*/ 	.short	0x010a
        /*051a*/ 	.byte	0x05
	.zero		1


	//   ....[31]....
        /*051c*/ 	.word	0x00001bf0
        /*0520*/ 	.word	0x000000ff
        /*0524*/ 	.word	0x00000010
        /*0528*/ 	.short	0x010a
        /*052a*/ 	.byte	0x21
	.zero		1


	//   ....[32]....
        /*052c*/ 	.word	0x00001d50
        /*0530*/ 	.word	0x000000ff
        /*0534*/ 	.word	0x00000010
        /*0538*/ 	.short	0x010a
        /*053a*/ 	.byte	0x06
	.zero		1


	//   ....[33]....
        /*053c*/ 	.word	0x00001f20
        /*0540*/ 	.word	0x00000003
        /*0544*/ 	.word	0x00000050
        /*0548*/ 	.short	0x010a
        /*054a*/ 	.byte	0xff
	.zero		1


	//   ....[34]....
        /*054c*/ 	.word	0x00002070
        /*0550*/ 	.word	0x00000000
        /*0554*/ 	.word	0x00000000
        /*0558*/ 	.short	0x0101
        /*055a*/ 	.byte	0xff
	.zero		1


	//   ....[35]....
        /*055c*/ 	.word	0x00002630
        /*0560*/ 	.word	0x000000ff
        /*0564*/ 	.word	0x00000000
        /*0568*/ 	.short	0x010a
        /*056a*/ 	.byte	0x04
	.zero		1


	//   ....[36]....
        /*056c*/ 	.word	0x000026d0
        /*0570*/ 	.word	0x00000000
        /*0574*/ 	.word	0x00000000
        /*0578*/ 	.short	0x010a
        /*057a*/ 	.byte	0xff
	.zero		1


	//   ....[37]....
        /*057c*/ 	.word	0x000027f0
        /*0580*/ 	.word	0x00000002
        /*0584*/ 	.word	0x000000a0
        /*0588*/ 	.short	0x010a
        /*058a*/ 	.byte	0xff
	.zero		1


	//   ....[38]....
        /*058c*/ 	.word	0x00002860
        /*0590*/ 	.word	0x00000002
        /*0594*/ 	.word	0x00000000
        /*0598*/ 	.short	0x0101
        /*059a*/ 	.byte	0xff
	.zero		1


	//   ....[39]....
        /*059c*/ 	.word	0x00002880
        /*05a0*/ 	.word	0x000000ff
        /*05a4*/ 	.word	0x00000060
        /*05a8*/ 	.short	0x010a
        /*05aa*/ 	.byte	0x04
	.zero		1


	//   ....[40]....
        /*05ac*/ 	.word	0x000029a0
        /*05b0*/ 	.word	0x00000002
        /*05b4*/ 	.word	0x00000050
        /*05b8*/ 	.short	0x010a
        /*05ba*/ 	.byte	0xff
	.zero		1


	//   ....[41]....
        /*05bc*/ 	.word	0x00002aa0
        /*05c0*/ 	.word	0x00000002
        /*05c4*/ 	.word	0x00000000
        /*05c8*/ 	.short	0x0101
        /*05ca*/ 	.byte	0xff
	.zero		1


	//   ....[42]....
        /*05cc*/ 	.word	0x00002b30
        /*05d0*/ 	.word	0x000000ff
        /*05d4*/ 	.word	0x00000060
        /*05d8*/ 	.short	0x0106
        /*05da*/ 	.byte	0x04
	.zero		1


	//   ....[43]....
        /*05dc*/ 	.word	0x00002b50
        /*05e0*/ 	.word	0x000000ff
        /*05e4*/ 	.word	0x00000060
        /*05e8*/ 	.short	0x010a
        /*05ea*/ 	.byte	0x04
	.zero		1


	//   ....[44]....
        /*05ec*/ 	.word	0x00002be0
        /*05f0*/ 	.word	0x000000ff
        /*05f4*/ 	.word	0x00000060
        /*05f8*/ 	.short	0x0106
        /*05fa*/ 	.byte	0x06
	.zero		1


	//   ....[45]....
        /*05fc*/ 	.word	0x00002c20
        /*0600*/ 	.word	0x00000000
        /*0604*/ 	.word	0x00000060
        /*0608*/ 	.short	0x010a
        /*060a*/ 	.byte	0xff
	.zero		1


	//   ....[46]....
        /*060c*/ 	.word	0x000031e0
        /*0610*/ 	.word	0x00000000
        /*0614*/ 	.word	0x00000050
        /*0618*/ 	.short	0x010a
        /*061a*/ 	.byte	0xff
	.zero		1


	//   ....[47]....
        /*061c*/ 	.word	0x000032f0
        /*0620*/ 	.word	0x00000003
        /*0624*/ 	.word	0x00000000
        /*0628*/ 	.short	0x0101
        /*062a*/ 	.byte	0xff
	.zero		1


	//   ....[48]....
        /*062c*/ 	.word	0x00003300
        /*0630*/ 	.word	0x000000ff
        /*0634*/ 	.word	0x00000000
        /*0638*/ 	.short	0x010a
        /*063a*/ 	.byte	0x05
	.zero		1


	//   ....[49]....
        /*063c*/ 	.word	0x00003310
        /*0640*/ 	.word	0x000000ff
        /*0644*/ 	.word	0x00000088
        /*0648*/ 	.short	0x010a
        /*064a*/ 	.byte	0x2d
	.zero		1


	//   ....[50]....
        /*064c*/ 	.word	0x000033e0
        /*0650*/ 	.word	0x000000ff
        /*0654*/ 	.word	0x00000000
        /*0658*/ 	.short	0x010a
        /*065a*/ 	.byte	0x07
	.zero		1


	//   ....[51]....
        /*065c*/ 	.word	0x00003520
        /*0660*/ 	.word	0x000000ff
        /*0664*/ 	.word	0x00000000
        /*0668*/ 	.short	0x010a
        /*066a*/ 	.byte	0x06
	.zero		1


	//   ....[52]....
        /*066c*/ 	.word	0x00003900
        /*0670*/ 	.word	0x000000ff
        /*0674*/ 	.word	0x00000000
        /*0678*/ 	.short	0x010a
        /*067a*/ 	.byte	0x04
	.zero		1


	//   ....[53]....
        /*067c*/ 	.word	0x00003990
        /*0680*/ 	.word	0x000000ff
        /*0684*/ 	.word	0x00000000
        /*0688*/ 	.short	0x010a
        /*068a*/ 	.byte	0x05
	.zero		1


	//   ....[54]....
        /*068c*/ 	.word	0x00003a20
        /*0690*/ 	.word	0x000000ff
        /*0694*/ 	.word	0x00000000
        /*0698*/ 	.short	0x010a
        /*069a*/ 	.byte	0x04
	.zero		1


	//   ....[55]....
        /*069c*/ 	.word	0x00003ef0
        /*06a0*/ 	.word	0x00000003
        /*06a4*/ 	.word	0x00000050
        /*06a8*/ 	.short	0x010a
        /*06aa*/ 	.byte	0xff
	.zero		1


	//   ....[56]....
        /*06ac*/ 	.word	0x00004060
        /*06b0*/ 	.word	0x00000000
        /*06b4*/ 	.word	0x00000000
        /*06b8*/ 	.short	0x0101
        /*06ba*/ 	.byte	0xff
	.zero		1


	//   ....[57]....
        /*06bc*/ 	.word	0x00004510
        /*06c0*/ 	.word	0x000000ff
        /*06c4*/ 	.word	0x00000048
        /*06c8*/ 	.short	0x010a
        /*06ca*/ 	.byte	0x06
	.zero		1


	//   ....[58]....
        /*06cc*/ 	.word	0x00004720
        /*06d0*/ 	.word	0x000000ff
        /*06d4*/ 	.word	0x00000030
        /*06d8*/ 	.short	0x010a
        /*06da*/ 	.byte	0x05
	.zero		1


	//   ....[59]....
        /*06dc*/ 	.word	0x00004a80
        /*06e0*/ 	.word	0x000000ff
        /*06e4*/ 	.word	0x00000020
        /*06e8*/ 	.short	0x010b
        /*06ea*/ 	.byte	0x05
	.zero		1


	//   ....[60]....
        /*06ec*/ 	.word	0x00004a90
        /*06f0*/ 	.word	0x000000ff
        /*06f4*/ 	.word	0x00000000
        /*06f8*/ 	.short	0x0101
        /*06fa*/ 	.byte	0x04
	.zero		1


	//   ....[61]....
        /*06fc*/ 	.word	0x00004b10
        /*0700*/ 	.word	0x000000ff
        /*0704*/ 	.word	0x00000000
        /*0708*/ 	.short	0x010a
        /*070a*/ 	.byte	0x04
	.zero		1


	//   ....[62]....
        /*070c*/ 	.word	0x00004bb0
        /*0710*/ 	.word	0x00000000
        /*0714*/ 	.word	0x00000000
        /*0718*/ 	.short	0x010a
        /*071a*/ 	.byte	0xff
	.zero		1


	//   ....[63]....
        /*071c*/ 	.word	0x00004dd0
        /*0720*/ 	.word	0x000000ff
        /*0724*/ 	.word	0x00000050
        /*0728*/ 	.short	0x010a
        /*072a*/ 	.byte	0x04
	.zero		1


	//   ....[64]....
        /*072c*/ 	.word	0x00004ea0
        /*0730*/ 	.word	0x000000ff
        /*0734*/ 	.word	0x00000000
        /*0738*/ 	.short	0x0101
        /*073a*/ 	.byte	0x04
	.zero		1


	//   ....[65]....
        /*073c*/ 	.word	0x00005b60
        /*0740*/ 	.word	0x00000005
        /*0744*/ 	.word	0x00000020
        /*0748*/ 	.short	0x010a
        /*074a*/ 	.byte	0xff
	.zero		1


	//   ....[66]....
        /*074c*/ 	.word	0x00005da0
        /*0750*/ 	.word	0x00000004
        /*0754*/ 	.word	0x00000070
        /*0758*/ 	.short	0x010a
        /*075a*/ 	.byte	0xff
	.zero		1


	//   ....[67]....
        /*075c*/ 	.word	0x00005f90
        /*0760*/ 	.word	0x00000005
        /*0764*/ 	.word	0x00000020
        /*0768*/ 	.short	0x010a
        /*076a*/ 	.byte	0xff
	.zero		1


	//   ....[68]....
        /*076c*/ 	.word	0x000064d0
        /*0770*/ 	.word	0x00000004
        /*0774*/ 	.word	0x00000070
        /*0778*/ 	.short	0x010a
        /*077a*/ 	.byte	0xff
	.zero		1


	//   ....[69]....
        /*077c*/ 	.word	0x00007390
        /*0780*/ 	.word	0x000000ff
        /*0784*/ 	.word	0x00000000
        /*0788*/ 	.short	0x0101
        /*078a*/ 	.byte	0x05
	.zero		1


	//   ....[70]....
        /*078c*/ 	.word	0x00009830
        /*0790*/ 	.word	0x00000000
        /*0794*/ 	.word	0x00000000
        /*0798*/ 	.short	0x0101
        /*079a*/ 	.byte	0xff
	.zero		1


	//   ....[71]....
        /*079c*/ 	.word	0x00009b10
        /*07a0*/ 	.word	0x00000000
        /*07a4*/ 	.word	0x000000b0
        /*07a8*/ 	.short	0x010a
        /*07aa*/ 	.byte	0xff
	.zero		1


	//   ....[72]....
        /*07ac*/ 	.word	0x00009b70
        /*07b0*/ 	.word	0x00000000
        /*07b4*/ 	.word	0x00000010
        /*07b8*/ 	.short	0x010a
        /*07ba*/ 	.byte	0xff
	.zero		1


	//   ....[73]....
        /*07bc*/ 	.word	0x00009bd0
        /*07c0*/ 	.word	0x00000000
        /*07c4*/ 	.word	0x00000010
        /*07c8*/ 	.short	0x010a
        /*07ca*/ 	.byte	0xff
	.zero		1


	//   ....[74]....
        /*07cc*/ 	.word	0x00009c20
        /*07d0*/ 	.word	0x00000003
        /*07d4*/ 	.word	0x00000050
        /*07d8*/ 	.short	0x010a
        /*07da*/ 	.byte	0xff
	.zero		1


	//   ....[75]....
        /*07dc*/ 	.word	0x00009c80
        /*07e0*/ 	.word	0x00000000
        /*07e4*/ 	.word	0x00000000
        /*07e8*/ 	.short	0x010a
        /*07ea*/ 	.byte	0xff
	.zero		1


	//   ....[76]....
        /*07ec*/ 	.word	0x00009cd0
        /*07f0*/ 	.word	0x00000002
        /*07f4*/ 	.word	0x000000a0
        /*07f8*/ 	.short	0x010a
        /*07fa*/ 	.byte	0xff
	.zero		1


	//   ....[77]....
        /*07fc*/ 	.word	0x00009d30
        /*0800*/ 	.word	0x00000002
        /*0804*/ 	.word	0x00000060
        /*0808*/ 	.short	0x010a
        /*080a*/ 	.byte	0xff
	.zero		1


	//   ....[78]....
        /*080c*/ 	.word	0x00009d80
        /*0810*/ 	.word	0x00000002
        /*0814*/ 	.word	0x00000050
        /*0818*/ 	.short	0x010a
        /*081a*/ 	.byte	0xff
	.zero		1


	//   ....[79]....
        /*081c*/ 	.word	0x00009de0
        /*0820*/ 	.word	0x00000000
        /*0824*/ 	.word	0x00000060
        /*0828*/ 	.short	0x010a
        /*082a*/ 	.byte	0xff
	.zero		1


	//   ....[80]....
        /*082c*/ 	.word	0x00009e30
        /*0830*/ 	.word	0x00000000
        /*0834*/ 	.word	0x00000050
        /*0838*/ 	.short	0x010a
        /*083a*/ 	.byte	0xff
	.zero		1


	//   ....[81]....
        /*083c*/ 	.word	0x00009e90
        /*0840*/ 	.word	0x00000002
        /*0844*/ 	.word	0x00000088
        /*0848*/ 	.short	0x010a
        /*084a*/ 	.byte	0xff
	.zero		1


	//   ....[82]....
        /*084c*/ 	.word	0x00009ef0
        /*0850*/ 	.word	0x00000000
        /*0854*/ 	.word	0x00000000
        /*0858*/ 	.short	0x010a
        /*085a*/ 	.byte	0xff
	.zero		1


	//   ....[83]....
        /*085c*/ 	.word	0x00009f50
        /*0860*/ 	.word	0x00000000
        /*0864*/ 	.word	0x00000000
        /*0868*/ 	.short	0x010a
        /*086a*/ 	.byte	0xff
	.zero		1


	//   ....[84]....
        /*086c*/ 	.word	0x00009fb0
        /*0870*/ 	.word	0x00000000
        /*0874*/ 	.word	0x00000000
        /*0878*/ 	.short	0x010a
        /*087a*/ 	.byte	0xff
	.zero		1


	//   ....[85]....
        /*087c*/ 	.word	0x0000a010
        /*0880*/ 	.word	0x00000000
        /*0884*/ 	.word	0x00000000
        /*0888*/ 	.short	0x010a
        /*088a*/ 	.byte	0xff
	.zero		1


	//   ....[86]....
        /*088c*/ 	.word	0x0000a060
        /*0890*/ 	.word	0x00000003
        /*0894*/ 	.word	0x00000050
        /*0898*/ 	.short	0x010a
        /*089a*/ 	.byte	0xff
	.zero		1


	//   ....[87]....
        /*089c*/ 	.word	0x0000a0c0
        /*08a0*/ 	.word	0x00000000
        /*08a4*/ 	.word	0x00000048
        /*08a8*/ 	.short	0x010a
        /*08aa*/ 	.byte	0xff
	.zero		1


	//   ....[88]....
        /*08ac*/ 	.word	0x0000a120
        /*08b0*/ 	.word	0x00000002
        /*08b4*/ 	.word	0x00000030
        /*08b8*/ 	.short	0x010a
        /*08ba*/ 	.byte	0xff
	.zero		1


	//   ....[89]....
        /*08bc*/ 	.word	0x0000a180
        /*08c0*/ 	.word	0x00000000
        /*08c4*/ 	.word	0x00000000
        /*08c8*/ 	.short	0x010a
        /*08ca*/ 	.byte	0xff
	.zero		1


	//   ....[90]....
        /*08cc*/ 	.word	0x0000a1e0
        /*08d0*/ 	.word	0x00000000
        /*08d4*/ 	.word	0x00000050
        /*08d8*/ 	.short	0x010a
        /*08da*/ 	.byte	0xff
	.zero		1


	//   ....[91]....
        /*08dc*/ 	.word	0x0000a230
        /*08e0*/ 	.word	0x00000005
        /*08e4*/ 	.word	0x00000020
        /*08e8*/ 	.short	0x010a
        /*08ea*/ 	.byte	0xff
	.zero		1


	//   ....[92]....
        /*08ec*/ 	.word	0x0000a280
        /*08f0*/ 	.word	0x00000004
        /*08f4*/ 	.word	0x00000070
        /*08f8*/ 	.short	0x010a
        /*08fa*/ 	.byte	0xff
	.zero		1


	//----- nvinfo : EIATTR_NUM_MBARRIERS
	.align		4
.L_49:
        /*08fc*/ 	.byte	0x03, 0x38
        /*08fe*/ 	.short	0x0018


	//----- nvinfo : EIATTR_EXIT_INSTR_OFFSETS
	.align		4
        /*0900*/ 	.byte	0x04, 0x1c
        /*0902*/ 	.short	(.L_51 - .L_50)


	//   ....[0]....
.L_50:
        /*0904*/ 	.word	0x00002700


	//   ....[1]....
        /*0908*/ 	.word	0x00002bf0


	//   ....[2]....
        /*090c*/ 	.word	0x00002c50


	//   ....[3]....
        /*0910*/ 	.word	0x00003c80


	//   ....[4]....
        /*0914*/ 	.word	0x00004be0


	//   ....[5]....
        /*0918*/ 	.word	0x00004c20


	//   ....[6]....
        /*091c*/ 	.word	0x00009a10


	//   ....[7]....
        /*0920*/ 	.word	0x00009aa0


	//   ....[8]....
        /*0924*/ 	.word	0x00009ad0


	//   ....[9]....
        /*0928*/ 	.word	0x00009b00


	//----- nvinfo : EIATTR_MAX_THREADS
	.align		4
.L_51:
        /*092c*/ 	.byte	0x04, 0x05
        /*092e*/ 	.short	(.L_53 - .L_52)
.L_52:
        /*0930*/ 	.word	0x00000100
        /*0934*/ 	.word	0x00000001
        /*0938*/ 	.word	0x00000001


	//----- nvinfo : EIATTR_CRS_STACK_SIZE
	.align		4
.L_53:
        /*093c*/ 	.byte	0x04, 0x1e
        /*093e*/ 	.short	(.L_55 - .L_54)
.L_54:
        /*0940*/ 	.word	0x00000000


	//----- nvinfo : EIATTR_CBANK_PARAM_SIZE
	.align		4
.L_55:
        /*0944*/ 	.byte	0x03, 0x19
        /*0946*/ 	.short	0x0800


	//----- nvinfo : EIATTR_PARAM_CBANK
	.align		4
        /*0948*/ 	.byte	0x04, 0x0a
        /*094a*/ 	.short	(.L_57 - .L_56)
	.align		4
.L_56:
        /*094c*/ 	.word	index@(.nv.constant0._ZN7cutlass13device_kernelINS_4gemm6kernel13GemmUniversalIN4cute5tupleIJiiiiEEENS1_10collective13CollectiveMmaINS1_35MainloopSm100TmaUmmaWarpSpecializedILi2ELi2ELi3ENS5_IJNS4_1CILi1EEESB_SB_EEEEENS5_IJNSA_ILi128EEENSA_ILi160EEESE_EEENS_6half_tENS5_IJlSB_lEEESH_SI_NS4_8TiledMMAINS4_8MMA_AtomIJNS4_20SM100_MMA_F16BF16_SSISH_SH_fLi128ELi160ELNS4_4UMMA5MajorE0ELSN_0ELNSM_7ScaleInE0ELSO_0EEEEEENS4_6LayoutISC_NS5_IJNSA_ILi0EEESS_SS_EEEEENS5_IJNS4_10UnderscoreESV_SV_EEEEENS4_13SM90_TMA_LOADENS4_14ComposedLayoutINS4_7SwizzleILi3ELi4ELi3EEENS4_18smem_ptr_flag_bitsILi16EEENSR_INS5_IJNSA_ILi8EEENSA_ILi64EEEEEENS5_IJS15_SB_EEEEEEEvNS4_8identityESY_S19_vS1A_EENS_8epilogue10collective18CollectiveEpilogueINS1C_23Sm100TmaWarpSpecializedILi2ELi1ELi160ELb1ELb0EEEJSG_NS5_IJNSR_ISE_SB_EENSR_ISF_SB_EEEEESH_SI_SH_SI_NS1C_6fusion15FusionCallbacksIS1G_NS1K_17LinearCombinationISH_fSH_fLNS_15FloatRoundStyleE2EEESG_S1J_JEEENS4_5SM1004TMEM4LOAD26SM100_TMEM_LOAD_32dp32b32xESY_NSZ_INS10_ILi2ELi4ELi3EEES13_NSR_INS5_IJS14_NSA_ILi32EEEEEENS5_IJS1V_SB_EEEEEEENS4_39AutoVectorizingCopyWithAssumedAlignmentILi128EEENS4_14SM90_TMA_STOREES1Z_S21_S21_EEEvvEEEEvNT_6ParamsE)
        /*0950*/ 	.short	0x0380
        /*0952*/ 	.short	0x0800


	//----- nvinfo : EIATTR_SW_WAR
	.align		4
.L_57:
        /*0954*/ 	.byte	0x04, 0x36
        /*0956*/ 	.short	(.L_59 - .L_58)
.L_58:
        /*0958*/ 	.word	0x00000008
.L_59:


//--------------------- .nv.callgraph             --------------------------
	.section	.nv.callgraph,"",@"SHT_CUDA_CALLGRAPH"
	.align	4
	.sectionentsize	8
	.align		4
        /*0000*/ 	.word	0x00000000
	.align		4
        /*0004*/ 	.word	0xffffffff
	.align		4
        /*0008*/ 	.word	index@(_ZN7cutlass13device_kernelINS_4gemm6kernel13GemmUniversalIN4cute5tupleIJiiiiEEENS1_10collective13CollectiveMmaINS1_35MainloopSm100TmaUmmaWarpSpecializedILi2ELi2ELi3ENS5_IJNS4_1CILi1EEESB_SB_EEEEENS5_IJNSA_ILi128EEENSA_ILi160EEESE_EEENS_6half_tENS5_IJlSB_lEEESH_SI_NS4_8TiledMMAINS4_8MMA_AtomIJNS4_20SM100_MMA_F16BF16_SSISH_SH_fLi128ELi160ELNS4_4UMMA5MajorE0ELSN_0ELNSM_7ScaleInE0ELSO_0EEEEEENS4_6LayoutISC_NS5_IJNSA_ILi0EEESS_SS_EEEEENS5_IJNS4_10UnderscoreESV_SV_EEEEENS4_13SM90_TMA_LOADENS4_14ComposedLayoutINS4_7SwizzleILi3ELi4ELi3EEENS4_18smem_ptr_flag_bitsILi16EEENSR_INS5_IJNSA_ILi8EEENSA_ILi64EEEEEENS5_IJS15_SB_EEEEEEEvNS4_8identityESY_S19_vS1A_EENS_8epilogue10collective18CollectiveEpilogueINS1C_23Sm100TmaWarpSpecializedILi2ELi1ELi160ELb1ELb0EEEJSG_NS5_IJNSR_ISE_SB_EENSR_ISF_SB_EEEEESH_SI_SH_SI_NS1C_6fusion15FusionCallbacksIS1G_NS1K_17LinearCombinationISH_fSH_fLNS_15FloatRoundStyleE2EEESG_S1J_JEEENS4_5SM1004TMEM4LOAD26SM100_TMEM_LOAD_32dp32b32xESY_NSZ_INS10_ILi2ELi4ELi3EEES13_NSR_INS5_IJS14_NSA_ILi32EEEEEENS5_IJS1V_SB_EEEEEEENS4_39AutoVectorizingCopyWithAssumedAlignmentILi128EEENS4_14SM90_TMA_STOREES1Z_S21_S21_EEEvvEEEEvNT_6ParamsE)
	.align		4
        /*000c*/ 	.word	index@(__assertfail)
	.align		4
        /*0010*/ 	.word	0x00000000
	.align		4
        /*0014*/ 	.word	0xfffffffe
	.align		4
        /*0018*/ 	.word	0x00000000
	.align		4
        /*001c*/ 	.word	0xfffffffd
	.align		4
        /*0020*/ 	.word	0x00000000
	.align		4
        /*0024*/ 	.word	0xfffffffc


//--------------------- .nv.constant4             --------------------------
	.section	.nv.constant4,"a",@progbits
	.align	8
	.align		8
.nv.constant4:
        /*0000*/ 	.dword	__assertfail
	.align		8
        /*0008*/ 	.dword	__unnamed_1
	.align		8
        /*0010*/ 	.dword	__unnamed_2
	.align		8
        /*0018*/ 	.dword	_ZN40_INTERNAL_c1b852f0_4_k_cu_40ffbe55_194324cuda3std3__45__cpo5beginE
	.align		8
        /*0020*/ 	.dword	_ZN40_INTERNAL_c1b852f0_4_k_cu_40ffbe55_194324cuda3std3__45__cpo3endE
	.align		8
        /*0028*/ 	.dword	_ZN40_INTERNAL_c1b852f0_4_k_cu_40ffbe55_194324cuda3std3__45__cpo6cbeginE
	.align		8
        /*0030*/ 	.dword	_ZN40_INTERNAL_c1b852f0_4_k_cu_40ffbe55_194324cuda3std3__45__cpo4cendE
	.align		8
        /*0038*/ 	.dword	_ZN40_INTERNAL_c1b852f0_4_k_cu_40ffbe55_194324cuda3std3__442_GLOBAL__N__c1b852f0_4_k_cu_40ffbe55_194326ignoreE
	.align		8
        /*0040*/ 	.dword	_ZN40_INTERNAL_c1b852f0_4_k_cu_40ffbe55_194324cuda3std3__419piecewise_constructE
	.align		8
        /*0048*/ 	.dword	_ZN40_INTERNAL_c1b852f0_4_k_cu_40ffbe55_194324cuda3std3__48in_placeE
	.align		8
        /*0050*/ 	.dword	_ZN40_INTERNAL_c1b852f0_4_k_cu_40ffbe55_194324cuda3std6ranges3__45__cpo4swapE
	.align		8
        /*0058*/ 	.dword	_ZN40_INTERNAL_c1b852f0_4_k_cu_40ffbe55_194324cuda3std6ranges3__45__cpo9iter_moveE
	.align		8
        /*0060*/ 	.dword	_ZN40_INTERNAL_c1b852f0_4_k_cu_40ffbe55_194324cute7productE
	.align		8
        /*0068*/ 	.dword	_ZN40_INTERNAL_c1b852f0_4_k_cu_40ffbe55_194324cute1_E
	.align		8
        /*0070*/ 	.dword	$str$25
	.align		8
        /*0078*/ 	.dword	$str$26
	.align		8
        /*0080*/ 	.dword	$str$27
	.align		8
        /*0088*/ 	.dword	$str$28


//--------------------- .text._ZN7cutlass13device_kernelINS_4gemm6kernel13GemmUniversalIN4cute5tupleIJiiiiEEENS1_10collective13CollectiveMmaINS1_35MainloopSm100TmaUmmaWarpSpecializedILi2ELi2ELi3ENS5_IJNS4_1CILi1EEESB_SB_EEEEENS5_IJNSA_ILi128EEENSA_ILi160EEESE_EEENS_6half_tENS5_IJlSB_lEEESH_SI_NS4_8TiledMMAINS4_8MMA_AtomIJNS4_20SM100_MMA_F16BF16_SSISH_SH_fLi128ELi160ELNS4_4UMMA5MajorE0ELSN_0ELNSM_7ScaleInE0ELSO_0EEEEEENS4_6LayoutISC_NS5_IJNSA_ILi0EEESS_SS_EEEEENS5_IJNS4_10UnderscoreESV_SV_EEEEENS4_13SM90_TMA_LOADENS4_14ComposedLayoutINS4_7SwizzleILi3ELi4ELi3EEENS4_18smem_ptr_flag_bitsILi16EEENSR_INS5_IJNSA_ILi8EEENSA_ILi64EEEEEENS5_IJS15_SB_EEEEEEEvNS4_8identityESY_S19_vS1A_EENS_8epilogue10collective18CollectiveEpilogueINS1C_23Sm100TmaWarpSpecializedILi2ELi1ELi160ELb1ELb0EEEJSG_NS5_IJNSR_ISE_SB_EENSR_ISF_SB_EEEEESH_SI_SH_SI_NS1C_6fusion15FusionCallbacksIS1G_NS1K_17LinearCombinationISH_fSH_fLNS_15FloatRoundStyleE2EEESG_S1J_JEEENS4_5SM1004TMEM4LOAD26SM100_TMEM_LOAD_32dp32b32xESY_NSZ_INS10_ILi2ELi4ELi3EEES13_NSR_INS5_IJS14_NSA_ILi32EEEEEENS5_IJS1V_SB_EEEEEEENS4_39AutoVectorizingCopyWithAssumedAlignmentILi128EEENS4_14SM90_TMA_STOREES1Z_S21_S21_EEEvvEEEEvNT_6ParamsE --------------------------
	.section	.text._ZN7cutlass13device_kernelINS_4gemm6kernel13GemmUniversalIN4cute5tupleIJiiiiEEENS1_10collective13CollectiveMmaINS1_35MainloopSm100TmaUmmaWarpSpecializedILi2ELi2ELi3ENS5_IJNS4_1CILi1EEESB_SB_EEEEENS5_IJNSA_ILi128EEENSA_ILi160EEESE_EEENS_6half_tENS5_IJlSB_lEEESH_SI_NS4_8TiledMMAINS4_8MMA_AtomIJNS4_20SM100_MMA_F16BF16_SSISH_SH_fLi128ELi160ELNS4_4UMMA5MajorE0ELSN_0ELNSM_7ScaleInE0ELSO_0EEEEEENS4_6LayoutISC_NS5_IJNSA_ILi0EEESS_SS_EEEEENS5_IJNS4_10UnderscoreESV_SV_EEEEENS4_13SM90_TMA_LOADENS4_14ComposedLayoutINS4_7SwizzleILi3ELi4ELi3EEENS4_18smem_ptr_flag_bitsILi16EEENSR_INS5_IJNSA_ILi8EEENSA_ILi64EEEEEENS5_IJS15_SB_EEEEEEEvNS4_8identityESY_S19_vS1A_EENS_8epilogue10collective18CollectiveEpilogueINS1C_23Sm100TmaWarpSpecializedILi2ELi1ELi160ELb1ELb0EEEJSG_NS5_IJNSR_ISE_SB_EENSR_ISF_SB_EEEEESH_SI_SH_SI_NS1C_6fusion15FusionCallbacksIS1G_NS1K_17LinearCombinationISH_fSH_fLNS_15FloatRoundStyleE2EEESG_S1J_JEEENS4_5SM1004TMEM4LOAD26SM100_TMEM_LOAD_32dp32b32xESY_NSZ_INS10_ILi2ELi4ELi3EEES13_NSR_INS5_IJS14_NSA_ILi32EEEEEENS5_IJS1V_SB_EEEEEEENS4_39AutoVectorizingCopyWithAssumedAlignmentILi128EEENS4_14SM90_TMA_STOREES1Z_S21_S21_EEEvvEEEEvNT_6ParamsE,"ax",@progbits
	.align	128
.text._ZN7cutlass13device_kernelINS_4gemm6kernel13GemmUniversalIN4cute5tupleIJiiiiEEENS1_10collective13CollectiveMmaINS1_35MainloopSm100TmaUmmaWarpSpecializedILi2ELi2ELi3ENS5_IJNS4_1CILi1EEESB_SB_EEEEENS5_IJNSA_ILi128EEENSA_ILi160EEESE_EEENS_6half_tENS5_IJlSB_lEEESH_SI_NS4_8TiledMMAINS4_8MMA_AtomIJNS4_20SM100_MMA_F16BF16_SSISH_SH_fLi128ELi160ELNS4_4UMMA5MajorE0ELSN_0ELNSM_7ScaleInE0ELSO_0EEEEEENS4_6LayoutISC_NS5_IJNSA_ILi0EEESS_SS_EEEEENS5_IJNS4_10UnderscoreESV_SV_EEEEENS4_13SM90_TMA_LOADENS4_14ComposedLayoutINS4_7SwizzleILi3ELi4ELi3EEENS4_18smem_ptr_flag_bitsILi16EEENSR_INS5_IJNSA_ILi8EEENSA_ILi64EEEEEENS5_IJS15_SB_EEEEEEEvNS4_8identityESY_S19_vS1A_EENS_8epilogue10collective18CollectiveEpilogueINS1C_23Sm100TmaWarpSpecializedILi2ELi1ELi160ELb1ELb0EEEJSG_NS5_IJNSR_ISE_SB_EENSR_ISF_SB_EEEEESH_SI_SH_SI_NS1C_6fusion15FusionCallbacksIS1G_NS1K_17LinearCombinationISH_fSH_fLNS_15FloatRoundStyleE2EEESG_S1J_JEEENS4_5SM1004TMEM4LOAD26SM100_TMEM_LOAD_32dp32b32xESY_NSZ_INS10_ILi2ELi4ELi3EEES13_NSR_INS5_IJS14_NSA_ILi32EEEEEENS5_IJS1V_SB_EEEEEEENS4_39AutoVectorizingCopyWithAssumedAlignmentILi128EEENS4_14SM90_TMA_STOREES1Z_S21_S21_EEEvvEEEEvNT_6ParamsE:
        .type           _ZN7cutlass13device_kernelINS_4gemm6kernel13GemmUniversalIN4cute5tupleIJiiiiEEENS1_10collective13CollectiveMmaINS1_35MainloopSm100TmaUmmaWarpSpecializedILi2ELi2ELi3ENS5_IJNS4_1CILi1EEESB_SB_EEEEENS5_IJNSA_ILi128EEENSA_ILi160EEESE_EEENS_6half_tENS5_IJlSB_lEEESH_SI_NS4_8TiledMMAINS4_8MMA_AtomIJNS4_20SM100_MMA_F16BF16_SSISH_SH_fLi128ELi160ELNS4_4UMMA5MajorE0ELSN_0ELNSM_7ScaleInE0ELSO_0EEEEEENS4_6LayoutISC_NS5_IJNSA_ILi0EEESS_SS_EEEEENS5_IJNS4_10UnderscoreESV_SV_EEEEENS4_13SM90_TMA_LOADENS4_14ComposedLayoutINS4_7SwizzleILi3ELi4ELi3EEENS4_18smem_ptr_flag_bitsILi16EEENSR_INS5_IJNSA_ILi8EEENSA_ILi64EEEEEENS5_IJS15_SB_EEEEEEEvNS4_8identityESY_S19_vS1A_EENS_8epilogue10collective18CollectiveEpilogueINS1C_23Sm100TmaWarpSpecializedILi2ELi1ELi160ELb1ELb0EEEJSG_NS5_IJNSR_ISE_SB_EENSR_ISF_SB_EEEEESH_SI_SH_SI_NS1C_6fusion15FusionCallbacksIS1G_NS1K_17LinearCombinationISH_fSH_fLNS_15FloatRoundStyleE2EEESG_S1J_JEEENS4_5SM1004TMEM4LOAD26SM100_TMEM_LOAD_32dp32b32xESY_NSZ_INS10_ILi2ELi4ELi3EEES13_NSR_INS5_IJS14_NSA_ILi32EEEEEENS5_IJS1V_SB_EEEEEEENS4_39AutoVectorizingCopyWithAssumedAlignmentILi128EEENS4_14SM90_TMA_STOREES1Z_S21_S21_EEEvvEEEEvNT_6ParamsE,@function
        .size           _ZN7cutlass13device_kernelINS_4gemm6kernel13GemmUniversalIN4cute5tupleIJiiiiEEENS1_10collective13CollectiveMmaINS1_35MainloopSm100TmaUmmaWarpSpecializedILi2ELi2ELi3ENS5_IJNS4_1CILi1EEESB_SB_EEEEENS5_IJNSA_ILi128EEENSA_ILi160EEESE_EEENS_6half_tENS5_IJlSB_lEEESH_SI_NS4_8TiledMMAINS4_8MMA_AtomIJNS4_20SM100_MMA_F16BF16_SSISH_SH_fLi128ELi160ELNS4_4UMMA5MajorE0ELSN_0ELNSM_7ScaleInE0ELSO_0EEEEEENS4_6LayoutISC_NS5_IJNSA_ILi0EEESS_SS_EEEEENS5_IJNS4_10UnderscoreESV_SV_EEEEENS4_13SM90_TMA_LOADENS4_14ComposedLayoutINS4_7SwizzleILi3ELi4ELi3EEENS4_18smem_ptr_flag_bitsILi16EEENSR_INS5_IJNSA_ILi8EEENSA_ILi64EEEEEENS5_IJS15_SB_EEEEEEEvNS4_8identityESY_S19_vS1A_EENS_8epilogue10collective18CollectiveEpilogueINS1C_23Sm100TmaWarpSpecializedILi2ELi1ELi160ELb1ELb0EEEJSG_NS5_IJNSR_ISE_SB_EENSR_ISF_SB_EEEEESH_SI_SH_SI_NS1C_6fusion15FusionCallbacksIS1G_NS1K_17LinearCombinationISH_fSH_fLNS_15FloatRoundStyleE2EEESG_S1J_JEEENS4_5SM1004TMEM4LOAD26SM100_TMEM_LOAD_32dp32b32xESY_NSZ_INS10_ILi2ELi4ELi3EEES13_NSR_INS5_IJS14_NSA_ILi32EEEEEENS5_IJS1V_SB_EEEEEEENS4_39AutoVectorizingCopyWithAssumedAlignmentILi128EEENS4_14SM90_TMA_STOREES1Z_S21_S21_EEEvvEEEEvNT_6ParamsE,(.L_x_133 - _ZN7cutlass13device_kernelINS_4gemm6kernel13GemmUniversalIN4cute5tupleIJiiiiEEENS1_10collective13CollectiveMmaINS1_35MainloopSm100TmaUmmaWarpSpecializedILi2ELi2ELi3ENS5_IJNS4_1CILi1EEESB_SB_EEEEENS5_IJNSA_ILi128EEENSA_ILi160EEESE_EEENS_6half_tENS5_IJlSB_lEEESH_SI_NS4_8TiledMMAINS4_8MMA_AtomIJNS4_20SM100_MMA_F16BF16_SSISH_SH_fLi128ELi160ELNS4_4UMMA5MajorE0ELSN_0ELNSM_7ScaleInE0ELSO_0EEEEEENS4_6LayoutISC_NS5_IJNSA_ILi0EEESS_SS_EEEEENS5_IJNS4_10UnderscoreESV_SV_EEEEENS4_13SM90_TMA_LOADENS4_14ComposedLayoutINS4_7SwizzleILi3ELi4ELi3EEENS4_18smem_ptr_flag_bitsILi16EEENSR_INS5_IJNSA_ILi8EEENSA_ILi64EEEEEENS5_IJS15_SB_EEEEEEEvNS4_8identityESY_S19_vS1A_EENS_8epilogue10collective18CollectiveEpilogueINS1C_23Sm100TmaWarpSpecializedILi2ELi1ELi160ELb1ELb0EEEJSG_NS5_IJNSR_ISE_SB_EENSR_ISF_SB_EEEEESH_SI_SH_SI_NS1C_6fusion15FusionCallbacksIS1G_NS1K_17LinearCombinationISH_fSH_fLNS_15FloatRoundStyleE2EEESG_S1J_JEEENS4_5SM1004TMEM4LOAD26SM100_TMEM_LOAD_32dp32b32xESY_NSZ_INS10_ILi2ELi4ELi3EEES13_NSR_INS5_IJS14_NSA_ILi32EEEEEENS5_IJS1V_SB_EEEEEEENS4_39AutoVectorizingCopyWithAssumedAlignmentILi128EEENS4_14SM90_TMA_STOREES1Z_S21_S21_EEEvvEEEEvNT_6ParamsE)
        .other          _ZN7cutlass13device_kernelINS_4gemm6kernel13GemmUniversalIN4cute5tupleIJiiiiEEENS1_10collective13CollectiveMmaINS1_35MainloopSm100TmaUmmaWarpSpecializedILi2ELi2ELi3ENS5_IJNS4_1CILi1EEESB_SB_EEEEENS5_IJNSA_ILi128EEENSA_ILi160EEESE_EEENS_6half_tENS5_IJlSB_lEEESH_SI_NS4_8TiledMMAINS4_8MMA_AtomIJNS4_20SM100_MMA_F16BF16_SSISH_SH_fLi128ELi160ELNS4_4UMMA5MajorE0ELSN_0ELNSM_7ScaleInE0ELSO_0EEEEEENS4_6LayoutISC_NS5_IJNSA_ILi0EEESS_SS_EEEEENS5_IJNS4_10UnderscoreESV_SV_EEEEENS4_13SM90_TMA_LOADENS4_14ComposedLayoutINS4_7SwizzleILi3ELi4ELi3EEENS4_18smem_ptr_flag_bitsILi16EEENSR_INS5_IJNSA_ILi8EEENSA_ILi64EEEEEENS5_IJS15_SB_EEEEEEEvNS4_8identityESY_S19_vS1A_EENS_8epilogue10collective18CollectiveEpilogueINS1C_23Sm100TmaWarpSpecializedILi2ELi1ELi160ELb1ELb0EEEJSG_NS5_IJNSR_ISE_SB_EENSR_ISF_SB_EEEEESH_SI_SH_SI_NS1C_6fusion15FusionCallbacksIS1G_NS1K_17LinearCombinationISH_fSH_fLNS_15FloatRoundStyleE2EEESG_S1J_JEEENS4_5SM1004TMEM4LOAD26SM100_TMEM_LOAD_32dp32b32xESY_NSZ_INS10_ILi2ELi4ELi3EEES13_NSR_INS5_IJS14_NSA_ILi32EEEEEENS5_IJS1V_SB_EEEEEEENS4_39AutoVectorizingCopyWithAssumedAlignmentILi128EEENS4_14SM90_TMA_STOREES1Z_S21_S21_EEEvvEEEEvNT_6ParamsE,@"STO_CUDA_ENTRY STV_DEFAULT"
_ZN7cutlass13device_kernelINS_4gemm6kernel13GemmUniversalIN4cute5tupleIJiiiiEEENS1_10collective13CollectiveMmaINS1_35MainloopSm100TmaUmmaWarpSpecializedILi2ELi2ELi3ENS5_IJNS4_1CILi1EEESB_SB_EEEEENS5_IJNSA_ILi128EEENSA_ILi160EEESE_EEENS_6half_tENS5_IJlSB_lEEESH_SI_NS4_8TiledMMAINS4_8MMA_AtomIJNS4_20SM100_MMA_F16BF16_SSISH_SH_fLi128ELi160ELNS4_4UMMA5MajorE0ELSN_0ELNSM_7ScaleInE0ELSO_0EEEEEENS4_6LayoutISC_NS5_IJNSA_ILi0EEESS_SS_EEEEENS5_IJNS4_10UnderscoreESV_SV_EEEEENS4_13SM90_TMA_LOADENS4_14ComposedLayoutINS4_7SwizzleILi3ELi4ELi3EEENS4_18smem_ptr_flag_bitsILi16EEENSR_INS5_IJNSA_ILi8EEENSA_ILi64EEEEEENS5_IJS15_SB_EEEEEEEvNS4_8identityESY_S19_vS1A_EENS_8epilogue10collective18CollectiveEpilogueINS1C_23Sm100TmaWarpSpecializedILi2ELi1ELi160ELb1ELb0EEEJSG_NS5_IJNSR_ISE_SB_EENSR_ISF_SB_EEEEESH_SI_SH_SI_NS1C_6fusion15FusionCallbacksIS1G_NS1K_17LinearCombinationISH_fSH_fLNS_15FloatRoundStyleE2EEESG_S1J_JEEENS4_5SM1004TMEM4LOAD26SM100_TMEM_LOAD_32dp32b32xESY_NSZ_INS10_ILi2ELi4ELi3EEES13_NSR_INS5_IJS14_NSA_ILi32EEEEEENS5_IJS1V_SB_EEEEEEENS4_39AutoVectorizingCopyWithAssumedAlignmentILi128EEENS4_14SM90_TMA_STOREES1Z_S21_S21_EEEvvEEEEvNT_6ParamsE:
[----:B------:R-:W1:Y:S01]  /*0000*/  LDC R1, c[0x0][0x37c] ;  /* 0x0000df00ff017b82 */ /* 0x000e620000000800 */
[----:B------:R-:W2:Y:S01]  /*0010*/  S2R R2, SR_TID.X ;  /* 0x0000000000027919 */ /* 0x000ea20000002100 */
[----:B------:R-:W3:Y:S01]  /*0020*/  LDCU.64 UR8, c[0x0][0x890] ;  /* 0x00011200ff0877ac */ /* 0x000ee20008000a00 */
[----:B-1----:R-:W-:Y:S01]  /*0030*/  VIADD R1, R1, 0xffffffa0 ;  /* 0xffffffa001017836 */ /* 0x002fe20000000000 */
[----:B------:R-:W-:Y:S01]  /*0040*/  ELECT P3, URZ, PT ;  /* 0x0000000000ff782f */ /* 0x000fe20003860000 */
[----:B---3--:R-:W-:-:S04]  /*0050*/  UISETP.NE.U32.AND UP0, UPT, UR8, URZ, UPT ;  /* 0x000000ff0800728c */ /* 0x008fc8000bf05070 */
[----:B------:R-:W-:Y:S01]  /*0060*/  UISETP.NE.AND.EX UP0, UPT, UR9, URZ, UPT, UP0 ;  /* 0x000000ff0900728c */ /* 0x000fe2000bf05300 */
[----:B--2---:R-:W-:-:S05]  /*0070*/  SHF.R.U32.HI R4, RZ, 0x5, R2 ;  /* 0x00000005ff047819 */ /* 0x004fca0000011602 */
[----:B------:R-:W1:Y:S02]  /*0080*/  SHFL.IDX PT, R0, R4, RZ, 0x1f ;  /* 0x00001fff04007589 */ /* 0x000e6400000e0000 */
[----:B-1----:R-:W-:Y:S02]  /*0090*/  R2UR UR18, R0 ;  /* 0x00000000001272ca */ /* 0x002fe400000e0000 */
[----:B------:R-:W-:-:S05]  /*00a0*/  PRMT R0, RZ, 0x7610, R0 ;  /* 0x00007610ff007816 */ /* 0x000fca0000000000 */
[----:B------:R1:W-:Y:S01]  /*00b0*/  STL.S16 [R1+0x40], R0 ;  /* 0x0000400001007387 */ /* 0x0003e20000100600 */
[----:B------:R-:W-:Y:S07]  /*00c0*/  BRA.U UP0, `(.L_x_0) ;  /* 0x0000000100387547 */ /* 0x000fee000b800000 */
[----:B------:R-:W2:Y:S02]  /*00d0*/  LDCU.64 UR4, c[0x0][0x888] ;  /* 0x00011100ff0477ac */ /* 0x000ea40008000a00 */
[----:B--2---:R-:W-:-:S04]  /*00e0*/  UISETP.NE.U32.AND UP0, UPT, UR4, URZ, UPT ;  /* 0x000000ff0400728c */ /* 0x004fc8000bf05070 */
[----:B------:R-:W-:-:S09]  /*00f0*/  UISETP.NE.AND.EX UP0, UPT, UR5, URZ, UPT, UP0 ;  /* 0x000000ff0500728c */ /* 0x000fd2000bf05300 */
[----:B------:R-:W-:Y:S05]  /*0100*/  BRA.U !UP0, `(.L_x_1) ;  /* 0x0000000108187547 */ /* 0x000fea000b800000 */
[----:B------:R-:W2:Y:S01]  /*0110*/  LDC.64 R6, c[0x0][0x888] ;  /* 0x00022200ff067b82 */ /* 0x000ea20000000a00 */
[----:B------:R-:W2:Y:S02]  /*0120*/  LDCU.64 UR4, c[0x0][0x358] ;  /* 0x00006b00ff0477ac */ /* 0x000ea40008000a00 */
[----:B--2---:R2:W5:Y:S01]  /*0130*/  LDG.E R157, desc[UR4][R6.64] ;  /* 0x00000004069d7981 */ /* 0x004562000c1e1900 */
[----:B-1----:R-:W-:-:S05]  /*0140*/  HFMA2 R0, -RZ, RZ, 0, 5.9604644775390625e-08 ;  /* 0x00000001ff007431 */ /* 0x002fca00000001ff */
[----:B------:R2:W-:Y:S01]  /*0150*/  STL.S16 [R1+0x40], R0 ;  /* 0x0000400001007387 */ /* 0x0005e20000100600 */
[----:B------:R-:W-:Y:S05]  /*0160*/  BRA `(.L_x_0) ;  /* 0x0000000000107947 */ /* 0x000fea0003800000 */
.L_x_1:
[----:B-1----:R-:W-:Y:S01]  /*0170*/  HFMA2 R0, -RZ, RZ, 0, 5.9604644775390625e-08 ;  /* 0x00000001ff007431 */ /* 0x002fe200000001ff */
[----:B------:R-:W1:Y:S04]  /*0180*/  LDCU UR4, c[0x0][0x880] ;  /* 0x00011000ff0477ac */ /* 0x000e680008000800 */
[----:B------:R3:W-:Y:S01]  /*0190*/  STL.S16 [R1+0x40], R0 ;  /* 0x0000400001007387 */ /* 0x0007e20000100600 */
[----:B-1----:R-:W-:-:S07]  /*01a0*/  MOV R157, UR4 ;  /* 0x00000004009d7c02 */ /* 0x002fce0008000f00 */
.L_x_0:
[----:B------:R-:W4:Y:S02]  /*01b0*/  LDCU.64 UR4, c[0x0][0x8b0] ;  /* 0x00011600ff0477ac */ /* 0x000f240008000a00 */
[----:B----4-:R-:W-:-:S04]  /*01c0*/  UISETP.NE.U32.AND UP0, UPT, UR4, URZ, UPT ;  /* 0x000000ff0400728c */ /* 0x010fc8000bf05070 */
[----:B------:R-:W-:-:S09]  /*01d0*/  UISETP.NE.AND.EX UP0, UPT, UR5, URZ, UPT, UP0 ;  /* 0x000000ff0500728c */ /* 0x000fd2000bf05300 */
[----:B------:R-:W-:Y:S05]  /*01e0*/  BRA.U UP0, `(.L_x_2) ;  /* 0x0000000100287547 */ /* 0x000fea000b800000 */
[----:B------:R-:W4:Y:S02]  /*01f0*/  LDCU.64 UR4, c[0x0][0x8a8] ;  /* 0x00011500ff0477ac */ /* 0x000f240008000a00 */
[----:B----4-:R-:W-:-:S04]  /*0200*/  UISETP.NE.U32.AND UP0, UPT, UR4, URZ, UPT ;  /* 0x000000ff0400728c */ /* 0x010fc8000bf05070 */
[----:B------:R-:W-:-:S09]  /*0210*/  UISETP.NE.AND.EX UP0, UPT, UR5, URZ, UPT, UP0 ;  /* 0x000000ff0500728c */ /* 0x000fd2000bf05300 */
[----:B------:R-:W-:Y:S05]  /*0220*/  BRA.U !UP0, `(.L_x_3) ;  /* 0x0000000108107547 */ /* 0x000fea000b800000 */
[----:B------:R-:W4:Y:S01]  /*0230*/  LDC.64 R154, c[0x0][0x8a8] ;  /* 0x00022a00ff9a7b82 */ /* 0x000f220000000a00 */
[----:B------:R-:W4:Y:S02]  /*0240*/  LDCU.64 UR4, c[0x0][0x358] ;  /* 0x00006b00ff0477ac */ /* 0x000f240008000a00 */
[----:B----4-:R4:W5:Y:S01]  /*0250*/  LDG.E R154, desc[UR4][R154.64] ;  /* 0x000000049a9a7981 */ /* 0x010962000c1e1900 */
[----:B------:R-:W-:Y:S05]  /*0260*/  BRA `(.L_x_2) ;  /* 0x0000000000087947 */ /* 0x000fea0003800000 */
.L_x_3:
[----:B------:R-:W4:Y:S02]  /*0270*/  LDCU UR4, c[0x0][0x8a0] ;  /* 0x00011400ff0477ac */ /* 0x000f240008000800 */
[----:B----4-:R-:W-:Y:S02]  /*0280*/  MOV R154, UR4 ;  /* 0x00000004009a7c02 */ /* 0x010fe40008000f00 */
.L_x_2:
[----:B-123--:R-:W-:Y:S01]  /*0290*/  IMAD.U32 R0, RZ, RZ, UR18 ;  /* 0x00000012ff007e24 */ /* 0x00efe2000f8e00ff */
[----:B------:R-:W-:Y:S04]  /*02a0*/  BSSY.RECONVERGENT B0, `(.L_x_4) ;  /* 0x000000c000007945 */ /* 0x000fe80003800200 */
[C---:B------:R-:W-:Y:S02]  /*02b0*/  ISETP.NE.OR P1, PT, R0.reuse, 0x1, !P3 ;  /* 0x000000010000780c */ /* 0x040fe40005f25670 */
[----:B------:R-:W-:-:S11]  /*02c0*/  ISETP.NE.OR P0, PT, R0, 0x3, !P3 ;  /* 0x000000030000780c */ /* 0x000fd60005f05670 */
[----:B------:R-:W-:Y:S05]  /*02d0*/  @P1 BRA `(.L_x_5) ;  /* 0x0000000000201947 */ /* 0x000fea0003800000 */
[----:B------:R-:W1:Y:S02]  /*02e0*/  LDCU.64 UR4, c[0x0][0x348] ;  /* 0x00006900ff0477ac */ /* 0x000e640008000a00 */
[----:B-1----:R-:W-:Y:S02]  /*02f0*/  UIADD3 UR6, UP1, UPT, UR4, 0x80, URZ ;  /* 0x0000008004067890 */ /* 0x002fe4000ff3e0ff */
[----:B------:R-:W-:Y:S02]  /*0300*/  UIADD3 UR4, UP0, UPT, UR4, 0x180, URZ ;  /* 0x0000018004047890 */ /* 0x000fe4000ff1e0ff */
[----:B------:R-:W-:Y:S02]  /*0310*/  UIADD3.X UR7, UPT, UPT, URZ, UR5, URZ, UP1, !UPT ;  /* 0x00000005ff077290 */ /* 0x000fe40008ffe4ff */
[----:B------:R-:W-:-:S07]  /*0320*/  UIADD3.X UR5, UPT, UPT, URZ, UR5, URZ, UP0, !UPT ;  /* 0x00000005ff057290 */ /* 0x000fce00087fe4ff */
[----:B------:R1:W-:Y:S02]  /*0330*/  UTMACCTL.PF [UR6] ;  /* 0x00000000060079b9 */ /* 0x0003e40008040000 */
[----:B------:R1:W-:Y:S02]  /*0340*/  UTMACCTL.PF [UR4] ;  /* 0x00000000040079b9 */ /* 0x0003e40008040000 */
[----:B-1----:R-:W-:Y:S01]  /*0350*/  NOP ;  /* 0x0000000000007918 */ /* 0x002fe20000000000 */
.L_x_5:
[----:B------:R-:W-:Y:S05]  /*0360*/  BSYNC.RECONVERGENT B0 ;  /* 0x0000000000007941 */ /* 0x000fea0003800200 */
.L_x_4:
[----:B------:R-:W-:Y:S04]  /*0370*/  BSSY.RECONVERGENT B0, `(.L_x_6) ;  /* 0x000000a000007945 */ /* 0x000fe80003800200 */
        /* <DEDUP_REMOVED lines=9> */
.L_x_7:
[----:B------:R-:W-:Y:S05]  /*0410*/  BSYNC.RECONVERGENT B0 ;  /* 0x0000000000007941 */ /* 0x000fea0003800200 */
.L_x_6:
[----:B------:R-:W1:Y:S01]  /*0420*/  LDCU.64 UR4, c[0x0][0x888] ;  /* 0x00011100ff0477ac */ /* 0x000e620008000a00 */
[----:B------:R-:W-:Y:S02]  /*0430*/  UISETP.EQ.U32.AND UP1, UPT, UR8, URZ, UPT ;  /* 0x000000ff0800728c */ /* 0x000fe4000bf22070 */
[----:B------:R-:W-:Y:S02]  /*0440*/  UPLOP3.LUT UP3, UPT, UPT, UPT, UPT, 0x80, 0x8 ;  /* 0x000000000008789c */ /* 0x000fe40003f6f070 */
[----:B-1----:R-:W-:-:S04]  /*0450*/  UISETP.NE.U32.AND UP0, UPT, UR4, URZ, UPT ;  /* 0x000000ff0400728c */ /* 0x002fc8000bf05070 */
[----:B------:R-:W-:-:S04]  /*0460*/  UISETP.NE.AND.EX UP2, UPT, UR5, URZ, UPT, UP0 ;  /* 0x000000ff0500728c */ /* 0x000fc8000bf45300 */
[----:B------:R-:W-:-:S04]  /*0470*/  UISETP.EQ.OR.EX UP4, UPT, UR9, URZ, !UP2, UP1 ;  /* 0x000000ff0900728c */ /* 0x000fc8000d782710 */
[----:B------:R-:W-:-:S06]  /*0480*/  UP2UR UR4, UPR, URZ, 0x10 ;  /* 0x00000010ff047883 */ /* 0x000fcc0008000000 */
[----:B------:R-:W-:-:S05]  /*0490*/  MOV R3, UR4 ;  /* 0x0000000400037c02 */ /* 0x000fca0008000f00 */
[----:B------:R1:W-:Y:S01]  /*04a0*/  STL [R1+0x48], R3 ;  /* 0x0000480301007387 */ /* 0x0003e20000100800 */
[----:B------:R-:W-:Y:S05]  /*04b0*/  BRA.U !UP4, `(.L_x_8) ;  /* 0x000000010c207547 */ /* 0x000fea000b800000 */
[----:B------:R-:W-:Y:S01]  /*04c0*/  UISETP.NE.U32.AND UP1, UPT, UR8, URZ, UPT ;  /* 0x000000ff0800728c */ /* 0x000fe2000bf25070 */
[----:B-----5:R-:W-:Y:S01]  /*04d0*/  FSETP.NEU.AND P0, PT, R157, RZ, PT ;  /* 0x000000ff9d00720b */ /* 0x020fe20003f0d000 */
[----:B------:R-:W-:Y:S02]  /*04e0*/  USEL UR4, URZ, 0xffffffff, UP2 ;  /* 0xffffffffff047887 */ /* 0x000fe40009000000 */
[----:B------:R-:W-:-:S10]  /*04f0*/  UISETP.NE.AND.EX UP1, UPT, UR9, URZ, UPT, UP1 ;  /* 0x000000ff0900728c */ /* 0x000fd4000bf25310 */
[----:B------:R-:W-:Y:S01]  /*0500*/  VOTEU.ANY UP0, P0 ;  /* 0x0000000000ff7886 */ /* 0x000fe20000000100 */
[----:B------:R-:W-:-:S04]  /*0510*/  @!UP1 USEL UR4, URZ, 0xffffffff, UP0 ;  /* 0xffffffffff049887 */ /* 0x000fc80008000000 */
[----:B------:R-:W-:-:S04]  /*0520*/  ULOP3.LUT UR4, UR4, 0x1, URZ, 0xc0, !UPT ;  /* 0x0000000104047892 */ /* 0x000fc8000f8ec0ff */
[----:B------:R-:W-:-:S11]  /*0530*/  UISETP.NE.U32.AND UP3, UPT, UR4, 0x1, UPT ;  /* 0x000000010400788c */ /* 0x000fd6000bf65070 */
.L_x_8:
[----:B-1----:R-:W1:Y:S01]  /*0540*/  SHFL.IDX PT, R3, R4, RZ, 0x1f ;  /* 0x00001fff04037589 */ /* 0x002e6200000e0000 */
[----:B------:R-:W-:-:S04]  /*0550*/  UISETP.NE.AND UP0, UPT, UR18, 0x2, UPT ;  /* 0x000000021200788c */ /* 0x000fc8000bf05270 */
[----:B------:R-:W-:Y:S01]  /*0560*/  USEL UR49, URZ, 0x1, UP0 ;  /* 0x00000001ff317887 */ /* 0x000fe20008000000 */
[----:B-1----:R-:W-:-:S13]  /*0570*/  ISETP.NE.AND P0, PT, R3, RZ, PT ;  /* 0x000000ff0300720c */ /* 0x002fda0003f05270 */
[----:B------:R-:W-:Y:S05]  /*0580*/  @P0 BRA `(.L_x_9) ;  /* 0x0000000000380947 */ /* 0x000fea0003800000 */
[----:B------:R-:W1:Y:S01]  /*0590*/  S2UR UR4, SR_CgaCtaId ;  /* 0x00000000000479c3 */ /* 0x000e620000008800 */
[----:B------:R-:W-:Y:S01]  /*05a0*/  UMOV UR5, 0x400 ;  /* 0x0000040000057882 */ /* 0x000fe20000000000 */
[----:B------:R-:W-:Y:S01]  /*05b0*/  UMOV UR6, 0x1 ;  /* 0x0000000100067882 */ /* 0x000fe20000000000 */
[----:B------:R-:W-:Y:S01]  /*05c0*/  ELECT P0, URZ, PT ;  /* 0x0000000000ff782f */ /* 0x000fe20003800000 */
[----:B------:R-:W-:-:S04]  /*05d0*/  UIADD3 UR6, UPT, UPT, -UR6, 0x100000, URZ ;  /* 0x0010000006067890 */ /* 0x000fc8000fffe1ff */
[----:B------:R-:W-:Y:S02]  /*05e0*/  USHF.L.U32 UR7, UR6, 0xb, URZ ;  /* 0x0000000b06077899 */ /* 0x000fe400080006ff */
[----:B------:R-:W-:Y:S02]  /*05f0*/  USHF.L.U32 UR6, UR6, 0x1, URZ ;  /* 0x0000000106067899 */ /* 0x000fe400080006ff */
[----:B-1----:R-:W-:Y:S01]  /*0600*/  ULEA UR4, UR4, UR5, 0x18 ;  /* 0x0000000504047291 */ /* 0x002fe2000f8ec0ff */
[----:B------:R-:W1:Y:S11]  /*0610*/  FENCE.VIEW.ASYNC.S ;  /* 0x00000000000073c6 */ /* 0x000e760000000000 */
[----:B-1----:R1:W2:Y:S01]  /*0620*/  SYNCS.EXCH.64 URZ, [UR4], UR6 ;  /* 0x0000000604ff75b2 */ /* 0x0022a20008000100 */
[----:B------:R1:W3:Y:S01]  /*0630*/  SYNCS.EXCH.64 URZ, [UR4+0x10], UR6 ;  /* 0x0000100604ff75b2 */ /* 0x0002e20008000100 */
[----:B------:R1:W1:Y:S01]  /*0640*/  SYNCS.EXCH.64 URZ, [UR4+0x8], UR6 ;  /* 0x0000080604ff75b2 */ /* 0x0002620008000100 */
[----:B------:R1:W1:Y:S01]  /*0650*/  SYNCS.EXCH.64 URZ, [UR4+0x18], UR6 ;  /* 0x0000180604ff75b2 */ /* 0x0002620008000100 */
[----:B------:R-:W-:Y:S01]  /*0660*/  NOP ;  /* 0x0000000000007918 */ /* 0x000fe20000000000 */
.L_x_9:
[----:B------:R-:W4:Y:S01]  /*0670*/  SHFL.IDX PT, R3, R4, RZ, 0x1f ;  /* 0x00001fff04037589 */ /* 0x000f2200000e0000 */
[----:B------:R-:W-:Y:S01]  /*0680*/  NOP ;  /* 0x0000000000007918 */ /* 0x000fe20000000000 */
[----:B----4-:R-:W-:-:S13]  /*0690*/  ISETP.NE.AND P0, PT, R3, 0x1, PT ;  /* 0x000000010300780c */ /* 0x010fda0003f05270 */
[----:B------:R-:W-:Y:S05]  /*06a0*/  @P0 BRA `(.L_x_10) ;  /* 0x0000000000480947 */ /* 0x000fea0003800000 */
[----:B-1----:R-:W1:Y:S01]  /*06b0*/  S2UR UR4, SR_CgaCtaId ;  /* 0x00000000000479c3 */ /* 0x002e620000008800 */
[----:B------:R-:W-:Y:S01]  /*06c0*/  UMOV UR5, 0x400 ;  /* 0x0000040000057882 */ /* 0x000fe20000000000 */
[----:B------:R-:W-:Y:S01]  /*06d0*/  UMOV UR8, 0x20 ;  /* 0x0000002000087882 */ /* 0x000fe20000000000 */
[----:B------:R-:W-:Y:S01]  /*06e0*/  UMOV UR6, 0x80 ;  /* 0x0000008000067882 */ /* 0x000fe20000000000 */
[----:B------:R-:W-:-:S04]  /*06f0*/  UIADD3 UR8, UPT, UPT, -UR8, 0x100000, URZ ;  /* 0x0010000008087890 */ /* 0x000fc8000fffe1ff */
[----:B------:R-:W-:Y:S02]  /*0700*/  USHF.L.U32 UR9, UR8, 0xb, URZ ;  /* 0x0000000b08097899 */ /* 0x000fe400080006ff */
[----:B------:R-:W-:Y:S02]  /*0710*/  USHF.L.U32 UR8, UR8, 0x1, URZ ;  /* 0x0000000108087899 */ /* 0x000fe400080006ff */
[----:B------:R-:W-:-:S04]  /*0720*/  UIADD3 UR6, UPT, UPT, -UR6, 0x100000, URZ ;  /* 0x0010000006067890 */ /* 0x000fc8000fffe1ff */
[----:B------:R-:W-:Y:S02]  /*0730*/  USHF.L.U32 UR7, UR6, 0xb, URZ ;  /* 0x0000000b06077899 */ /* 0x000fe400080006ff */
[----:B------:R-:W-:Y:S01]  /*0740*/  USHF.L.U32 UR6, UR6, 0x1, URZ ;  /* 0x0000000106067899 */ /* 0x000fe200080006ff */
[----:B------:R-:W-:Y:S01]  /*0750*/  ELECT P0, URZ, PT ;  /* 0x0000000000ff782f */ /* 0x000fe20003800000 */
[----:B-1----:R-:W-:Y:S01]  /*0760*/  ULEA UR4, UR4, UR5, 0x18 ;  /* 0x0000000504047291 */ /* 0x002fe2000f8ec0ff */
[----:B------:R-:W1:Y:S11]  /*0770*/  FENCE.VIEW.ASYNC.S ;  /* 0x00000000000073c6 */ /* 0x000e760000000000 */
[----:B-1----:R4:W1:Y:S01]  /*0780*/  SYNCS.EXCH.64 URZ, [UR4+0x20], UR8 ;  /* 0x0000200804ff75b2 */ /* 0x0028620008000100 */
[----:B------:R4:W1:Y:S01]  /*0790*/  SYNCS.EXCH.64 URZ, [UR4+0x30], UR6 ;  /* 0x0000300604ff75b2 */ /* 0x0008620008000100 */
[----:B------:R4:W1:Y:S01]  /*07a0*/  SYNCS.EXCH.64 URZ, [UR4+0x28], UR8 ;  /* 0x0000280804ff75b2 */ /* 0x0008620008000100 */
[----:B------:R4:W1:Y:S02]  /*07b0*/  SYNCS.EXCH.64 URZ, [UR4+0x38], UR6 ;  /* 0x0000380604ff75b2 */ /* 0x0008640008000100 */
[----:B----4-:R-:W-:Y:S01]  /*07c0*/  NOP ;  /* 0x0000000000007918 */ /* 0x010fe20000000000 */
.L_x_10:
[----:B------:R-:W4:Y:S01]  /*07d0*/  SHFL.IDX PT, R3, R4, RZ, 0x1f ;  /* 0x00001fff04037589 */ /* 0x000f2200000e0000 */
[----:B------:R-:W-:Y:S01]  /*07e0*/  NOP ;  /* 0x0000000000007918 */ /* 0x000fe20000000000 */
[----:B----4-:R-:W-:-:S13]  /*07f0*/  ISETP.NE.AND P0, PT, R3, 0x3, PT ;  /* 0x000000030300780c */ /* 0x010fda0003f05270 */
[----:B------:R-:W-:Y:S05]  /*0800*/  @P0 BRA `(.L_x_11) ;  /* 0x0000000000300947 */ /* 0x000fea0003800000 */
[----:B-1----:R-:W1:Y:S01]  /*0810*/  S2UR UR6, SR_CgaCtaId ;  /* 0x00000000000679c3 */ /* 0x002e620000008800 */
[----:B------:R-:W-:Y:S01]  /*0820*/  UMOV UR4, 0x400 ;  /* 0x0000040000047882 */ /* 0x000fe20000000000 */
[----:B------:R-:W-:Y:S01]  /*0830*/  UMOV UR5, 0x20 ;  /* 0x0000002000057882 */ /* 0x000fe20000000000 */
[----:B------:R-:W-:Y:S01]  /*0840*/  ELECT P0, URZ, PT ;  /* 0x0000000000ff782f */ /* 0x000fe20003800000 */
[----:B-1----:R-:W-:Y:S02]  /*0850*/  ULEA UR6, UR6, UR4, 0x18 ;  /* 0x0000000406067291 */ /* 0x002fe4000f8ec0ff */
[----:B------:R-:W-:-:S04]  /*0860*/  UIADD3 UR4, UPT, UPT, -UR5, 0x100000, URZ ;  /* 0x0010000005047890 */ /* 0x000fc8000fffe1ff */
[----:B------:R-:W-:Y:S02]  /*0870*/  USHF.L.U32 UR5, UR4, 0xb, URZ ;  /* 0x0000000b04057899 */ /* 0x000fe400080006ff */
[----:B------:R-:W-:Y:S01]  /*0880*/  USHF.L.U32 UR4, UR4, 0x1, URZ ;  /* 0x0000000104047899 */ /* 0x000fe200080006ff */
[----:B------:R-:W1:Y:S11]  /*0890*/  FENCE.VIEW.ASYNC.S ;  /* 0x00000000000073c6 */ /* 0x000e760000000000 */
[----:B-1----:R4:W1:Y:S01]  /*08a0*/  SYNCS.EXCH.64 URZ, [UR6+0x40], UR4 ;  /* 0x0000400406ff75b2 */ /* 0x0028620008000100 */
[----:B------:R4:W1:Y:S02]  /*08b0*/  SYNCS.EXCH.64 URZ, [UR6+0x48], UR4 ;  /* 0x0000480406ff75b2 */ /* 0x0008640008000100 */
[----:B----4-:R-:W-:Y:S01]  /*08c0*/  NOP ;  /* 0x0000000000007918 */ /* 0x010fe20000000000 */
.L_x_11:
[----:B------:R-:W4:Y:S01]  /*08d0*/  SHFL.IDX PT, R3, R4, RZ, 0x1f ;  /* 0x00001fff04037589 */ /* 0x000f2200000e0000 */
[----:B------:R-:W-:Y:S01]  /*08e0*/  NOP ;  /* 0x0000000000007918 */ /* 0x000fe20000000000 */
[----:B----4-:R-:W-:-:S13]  /*08f0*/  ISETP.NE.AND P0, PT, R3, 0x4, PT ;  /* 0x000000040300780c */ /* 0x010fda0003f05270 */
[----:B------:R-:W-:Y:S05]  /*0900*/  @P0 BRA `(.L_x_12) ;  /* 0x00000000004c0947 */ /* 0x000fea0003800000 */
[----:B-1----:R-:W1:Y:S01]  /*0910*/  S2UR UR6, SR_CgaCtaId ;  /* 0x00000000000679c3 */ /* 0x002e620000008800 */
[----:B------:R-:W-:Y:S01]  /*0920*/  UMOV UR4, 0x100 ;  /* 0x0000010000047882 */ /* 0x000fe20000000000 */
[----:B------:R-:W-:Y:S01]  /*0930*/  UMOV UR5, 0x400 ;  /* 0x0000040000057882 */ /* 0x000fe20000000000 */
[----:B------:R-:W-:Y:S01]  /*0940*/  USEL UR4, UR4, 0xe0, UP3 ;  /* 0x000000e004047887 */ /* 0x000fe20009800000 */
[----:B------:R-:W-:Y:S01]  /*0950*/  UMOV UR8, 0x1 ;  /* 0x0000000100087882 */ /* 0x000fe20000000000 */
[----:B------:R-:W-:Y:S01]  /*0960*/  ELECT P0, URZ, PT ;  /* 0x0000000000ff782f */ /* 0x000fe20003800000 */
[----:B------:R-:W-:-:S04]  /*0970*/  UIADD3 UR8, UPT, UPT, -UR8, 0x100000, URZ ;  /* 0x0010000008087890 */ /* 0x000fc8000fffe1ff */
[----:B------:R-:W-:Y:S02]  /*0980*/  USHF.L.U32 UR9, UR8, 0xb, URZ ;  /* 0x0000000b08097899 */ /* 0x000fe400080006ff */
[----:B------:R-:W-:Y:S02]  /*0990*/  USHF.L.U32 UR8, UR8, 0x1, URZ ;  /* 0x0000000108087899 */ /* 0x000fe400080006ff */
[----:B-1----:R-:W-:Y:S02]  /*09a0*/  ULEA UR6, UR6, UR5, 0x18 ;  /* 0x0000000506067291 */ /* 0x002fe4000f8ec0ff */
[----:B------:R-:W-:-:S04]  /*09b0*/  UIADD3 UR4, UPT, UPT, -UR4, 0x100000, URZ ;  /* 0x0010000004047890 */ /* 0x000fc8000fffe1ff */
[----:B------:R-:W-:Y:S02]  /*09c0*/  USHF.L.U32 UR5, UR4, 0xb, URZ ;  /* 0x0000000b04057899 */ /* 0x000fe400080006ff */
[----:B------:R-:W-:Y:S01]  /*09d0*/  USHF.L.U32 UR4, UR4, 0x1, URZ ;  /* 0x0000000104047899 */ /* 0x000fe200080006ff */
[----:B------:R-:W1:Y:S03]  /*09e0*/  FENCE.VIEW.ASYNC.S ;  /* 0x00000000000073c6 */ /* 0x000e660000000000 */
[----:B-1----:R4:W1:Y:S08]  /*09f0*/  SYNCS.EXCH.64 URZ, [UR6+0x50], UR8 ;  /* 0x0000500806ff75b2 */ /* 0x0028700008000100 */
[----:B------:R4:W1:Y:S01]  /*0a00*/  SYNCS.EXCH.64 URZ, [UR6+0x60], UR4 ;  /* 0x0000600406ff75b2 */ /* 0x0008620008000100 */
[----:B------:R4:W1:Y:S01]  /*0a10*/  SYNCS.EXCH.64 URZ, [UR6+0x58], UR8 ;  /* 0x0000580806ff75b2 */ /* 0x0008620008000100 */
[----:B------:R4:W1:Y:S02]  /*0a20*/  SYNCS.EXCH.64 URZ, [UR6+0x68], UR4 ;  /* 0x0000680406ff75b2 */ /* 0x0008640008000100 */
[----:B----4-:R-:W-:Y:S01]  /*0a30*/  NOP ;  /* 0x0000000000007918 */ /* 0x010fe20000000000 */
.L_x_12:
        /* <DEDUP_REMOVED lines=20> */
[----:B------:R4:W1:Y:S01]  /*0b80*/  SYNCS.EXCH.64 URZ, [UR4+0x90], UR6 ;  /* 0x0000900604ff75b2 */ /* 0x0008620008000100 */
[----:B------:R4:W1:Y:S01]  /*0b90*/  SYNCS.EXCH.64 URZ, [UR4+0x80], UR8 ;  /* 0x0000800804ff75b2 */ /* 0x0008620008000100 */
[----:B------:R4:W1:Y:S02]  /*0ba0*/  SYNCS.EXCH.64 URZ, [UR4+0x98], UR6 ;  /* 0x0000980604ff75b2 */ /* 0x0008640008000100 */
[----:B----4-:R-:W-:Y:S01]  /*0bb0*/  NOP ;  /* 0x0000000000007918 */ /* 0x010fe20000000000 */
.L_x_13:
[----:B------:R-:W4:Y:S01]  /*0bc0*/  SHFL.IDX PT, R4, R4, RZ, 0x1f ;  /* 0x00001fff04047589 */ /* 0x000f2200000e0000 */
[----:B------:R-:W1:Y:S01]  /*0bd0*/  S2UR UR47, SR_CTAID.X ;  /* 0x00000000002f79c3 */ /* 0x000e620000002500 */
[----:B------:R-:W-:-:S07]  /*0be0*/  NOP ;  /* 0x0000000000007918 */ /* 0x000fce0000000000 */
[----:B------:R-:W1:Y:S01]  /*0bf0*/  S2UR UR48, SR_CTAID.Y ;  /* 0x00000000003079c3 */ /* 0x000e620000002600 */
[----:B----4-:R-:W-:-:S13]  /*0c00*/  ISETP.NE.AND P0, PT, R4, 0x3, PT ;  /* 0x000000030400780c */ /* 0x010fda0003f05270 */
[----:B-1----:R-:W-:Y:S05]  /*0c10*/  @P0 BRA `(.L_x_14) ;  /* 0x0000000000380947 */ /* 0x002fea0003800000 */
        /* <DEDUP_REMOVED lines=9> */
[----:B-1----:R1:W4:Y:S01]  /*0cb0*/  SYNCS.EXCH.64 URZ, [UR4+0xa0], UR6 ;  /* 0x0000a00604ff75b2 */ /* 0x0023220008000100 */
[----:B------:R1:W1:Y:S01]  /*0cc0*/  SYNCS.EXCH.64 URZ, [UR4+0xb0], UR6 ;  /* 0x0000b00604ff75b2 */ /* 0x0002620008000100 */
[----:B------:R1:W1:Y:S01]  /*0cd0*/  SYNCS.EXCH.64 URZ, [UR4+0xa8], UR6 ;  /* 0x0000a80604ff75b2 */ /* 0x0002620008000100 */
[----:B------:R1:W1:Y:S01]  /*0ce0*/  SYNCS.EXCH.64 URZ, [UR4+0xb8], UR6 ;  /* 0x0000b80604ff75b2 */ /* 0x0002620008000100 */
[----:B------:R-:W-:Y:S01]  /*0cf0*/  NOP ;  /* 0x0000000000007918 */ /* 0x000fe20000000000 */
.L_x_14:
[----:B------:R-:W-:-:S05]  /*0d00*/  CS2R.32 R4, SR_CgaSize ;  /* 0x0000000000047805 */ /* 0x000fca0000008a00 */
[----:B------:R-:W-:-:S05]  /*0d10*/  IMAD R4, R4, -0xa0, RZ ;  /* 0xffffff6004047824 */ /* 0x000fca00078e02ff */
[----:B------:R-:W-:-:S14]  /*0d20*/  R2UR UR5, R4 ;  /* 0x00000000040572ca */ /* 0x000fdc00000e0000 */
[----:B------:R-:W2:Y:S01]  /*0d30*/  LDCU UR5, c[0x0][UR5+0x2b0] ;  /* 0x00005600050577ac */ /* 0x000ea20008000800 */
[----:B------:R-:W-:Y:S01]  /*0d40*/  I2FP.F32.U32 R4, UR47 ;  /* 0x0000002f00047c45 */ /* 0x000fe20008201000 */
[----:B------:R-:W-:Y:S01]  /*0d50*/  NOP ;  /* 0x0000000000007918 */ /* 0x000fe20000000000 */
[----:B------:R-:W-:Y:S02]  /*0d60*/  I2FP.F32.U32 R3, UR48 ;  /* 0x0000003000037c45 */ /* 0x000fe40008201000 */
[----:B------:R-:W-:-:S06]  /*0d70*/  RPCMOV.32 Rpc.LO, R2 ;  /* 0x0000000200007352 */ /* 0x000fcc0000000000 */
[----:B------:R-:W-:-:S05]  /*0d80*/  CS2R.32 R2, SR_CgaSize ;  /* 0x0000000000027805 */ /* 0x000fca0000008a00 */
[----:B------:R-:W-:-:S05]  /*0d90*/  IMAD R2, R2, -0xa0, RZ ;  /* 0xffffff6002027824 */ /* 0x000fca00078e02ff */
[----:B-1----:R-:W-:Y:S02]  /*0da0*/  R2UR UR4, R2 ;  /* 0x00000000020472ca */ /* 0x002fe400000e0000 */
[----:B------:R-:W-:-:S12]  /*0db0*/  RPCMOV.32 R2, Rpc.LO ;  /* 0x0000000000027353 */ /* 0x000fd80000000000 */
[----:B------:R-:W1:Y:S01]  /*0dc0*/  LDCU UR4, c[0x0][UR4+0x2b4] ;  /* 0x00005680040477ac */ /* 0x000e620008000800 */
[----:B------:R-:W1:Y:S01]  /*0dd0*/  S2UR UR36, SR_CTAID.Z ;  /* 0x00000000002479c3 */ /* 0x000e620000002700 */
[----:B------:R-:W-:-:S06]  /*0de0*/  RPCMOV.32 Rpc.LO, R2 ;  /* 0x0000000200007352 */ /* 0x000fcc0000000000 */
[----:B------:R-:W-:-:S05]  /*0df0*/  CS2R.32 R2, SR_CgaSize ;  /* 0x0000000000027805 */ /* 0x000fca0000008a00 */
[----:B------:R-:W-:-:S05]  /*0e00*/  IMAD R2, R2, -0xa0, RZ ;  /* 0xffffff6002027824 */ /* 0x000fca00078e02ff */
[----:B------:R-:W-:Y:S02]  /*0e10*/  R2UR UR7, R2 ;  /* 0x00000000020772ca */ /* 0x000fe400000e0000 */
[----:B------:R-:W-:-:S12]  /*0e20*/  RPCMOV.32 R2, Rpc.LO ;  /* 0x0000000000027353 */ /* 0x000fd80000000000 */
[----:B------:R-:W3:Y:S01]  /*0e30*/  LDCU UR7, c[0x0][UR7+0x2a0] ;  /* 0x00005400070777ac */ /* 0x000ee20008000800 */
[----:B------:R-:W4:Y:S01]  /*0e40*/  LDCU UR19, c[0x0][0xb24] ;  /* 0x00016480ff1377ac */ /* 0x000f220008000800 */
[----:B------:R-:W-:-:S06]  /*0e50*/  RPCMOV.32 Rpc.LO, R2 ;  /* 0x0000000200007352 */ /* 0x000fcc0000000000 */
[----:B------:R-:W-:-:S05]  /*0e60*/  CS2R.32 R2, SR_CgaSize ;  /* 0x0000000000027805 */ /* 0x000fca0000008a00 */
[----:B------:R-:W-:-:S05]  /*0e70*/  IMAD R2, R2, -0xa0, RZ ;  /* 0xffffff6002027824 */ /* 0x000fca00078e02ff */
[----:B------:R-:W-:Y:S02]  /*0e80*/  R2UR UR61, R2 ;  /* 0x00000000023d72ca */ /* 0x000fe400000e0000 */
[----:B------:R-:W-:-:S12]  /*0e90*/  RPCMOV.32 R2, Rpc.LO ;  /* 0x0000000000027353 */ /* 0x000fd80000000000 */
[----:B------:R-:W3:Y:S01]  /*0ea0*/  LDCU UR61, c[0x0][UR61+0x2a4] ;  /* 0x000054803d3d77ac */ /* 0x000ee20008000800 */
[----:B--2---:R-:W-:Y:S01]  /*0eb0*/  FMUL R4, R4, UR5 ;  /* 0x0000000504047c20 */ /* 0x004fe20008400000 */
[----:B-1----:R-:W-:-:S05]  /*0ec0*/  FMUL R3, R3, UR4 ;  /* 0x0000000403037c20 */ /* 0x002fca0008400000 */
[----:B------:R-:W1:Y:S01]  /*0ed0*/  F2I.U32.TRUNC.NTZ R4, R4 ;  /* 0x0000000400047305 */ /* 0x000e62000020f000 */
[----:B----4-:R-:W-:-:S07]  /*0ee0*/  UISETP.GE.AND UP0, UPT, UR19, 0x1, UPT ;  /* 0x000000011300788c */ /* 0x010fce000bf06270 */
[----:B------:R-:W2:Y:S01]  /*0ef0*/  F2I.U32.TRUNC.NTZ R3, R3 ;  /* 0x0000000300037305 */ /* 0x000ea2000020f000 */
[----:B-1----:R-:W-:Y:S02]  /*0f00*/  R2UR UR4, R4 ;  /* 0x00000000040472ca */ /* 0x002fe400000e0000 */
[----:B--2---:R-:W-:-:S11]  /*0f10*/  R2UR UR6, R3 ;  /* 0x00000000030672ca */ /* 0x004fd600000e0000 */
[----:B------:R-:W-:-:S04]  /*0f20*/  UIADD3 UR5, UPT, UPT, -UR4, URZ, URZ ;  /* 0x000000ff04057290 */ /* 0x000fc8000fffe1ff */
[----:B---3--:R-:W-:Y:S02]  /*0f30*/  UIMAD UR5, UR7, UR5, UR47 ;  /* 0x00000005070572a4 */ /* 0x008fe4000f8e022f */
[----:B------:R-:W-:-:S04]  /*0f40*/  UIADD3 UR4, UPT, UPT, -UR6, URZ, URZ ;  /* 0x000000ff06047290 */ /* 0x000fc8000fffe1ff */
[----:B------:R-:W-:Y:S01]  /*0f50*/  IMAD.U32 R3, RZ, RZ, UR5 ;  /* 0x00000005ff037e24 */ /* 0x000fe2000f8e00ff */
[----:B------:R-:W-:-:S04]  /*0f60*/  UIMAD UR61, UR61, UR4, UR48 ;  /* 0x000000043d3d72a4 */ /* 0x000fc8000f8e0230 */
[----:B------:R1:W-:Y:S01]  /*0f70*/  STL [R1+0x44], R3 ;  /* 0x0000440301007387 */ /* 0x0003e20000100800 */
[----:B------:R-:W-:Y:S06]  /*0f80*/  BAR.SYNC.DEFER_BLOCKING 0x0 ;  /* 0x0000000000007b1d */ /* 0x000fec0000010000 */
[----:B------:R-:W-:Y:S05]  /*0f90*/  BRA.U !UP0, `(.L_x_15) ;  /* 0x0000000108d47547 */ /* 0x000fea000b800000 */
[----:B------:R-:W2:Y:S01]  /*0fa0*/  LDCU.128 UR20, c[0x0][0xb10] ;  /* 0x00016200ff1477ac */ /* 0x000ea20008000c00 */
[----:B------:R-:W3:Y:S01]  /*0fb0*/  LDCU UR6, c[0x0][0x370] ;  /* 0x00006e00ff0677ac */ /* 0x000ee20008000800 */
[----:B------:R-:W4:Y:S01]  /*0fc0*/  LDCU UR4, c[0x0][0x374] ;  /* 0x00006e80ff0477ac */ /* 0x000f220008000800 */
[----:B------:R-:W1:Y:S01]  /*0fd0*/  LDCU UR24, c[0x0][0xb0c] ;  /* 0x00016180ff1877ac */ /* 0x000e620008000800 */
[----:B------:R-:W1:Y:S01]  /*0fe0*/  LDCU UR5, c[0x0][0xb20] ;  /* 0x00016400ff0577ac */ /* 0x000e620008000800 */
[----:B------:R-:W1:Y:S01]  /*0ff0*/  LDCU.64 UR16, c[0x0][0xb28] ;  /* 0x00016500ff1077ac */ /* 0x000e620008000a00 */
[----:B--2---:R-:W-:Y:S02]  /*1000*/  UISETP.NE.AND UP0, UPT, UR22, 0x1, UPT ;  /* 0x000000011600788c */ /* 0x004fe4000bf05270 */
[----:B----4-:R-:W-:Y:S02]  /*1010*/  UIMAD.WIDE.U32 UR8, UR4, UR23, URZ ;  /* 0x00000017040872a5 */ /* 0x010fe4000f8e00ff */
[----:B---3--:R-:W-:-:S02]  /*1020*/  UIMAD.WIDE.U32 UR10, UR6, UR20, URZ ;  /* 0x00000014060a72a5 */ /* 0x008fc4000f8e00ff */
[----:B-1----:R-:W-:Y:S02]  /*1030*/  UISETP.NE.AND UP1, UPT, UR24, 0x1, UPT ;  /* 0x000000011800788c */ /* 0x002fe4000bf25270 */
[----:B------:R-:W-:Y:S01]  /*1040*/  UISETP.NE.AND UP4, UPT, UR19, 0x1, UPT ;  /* 0x000000011300788c */ /* 0x000fe2000bf85270 */
[----:B------:R-:W-:Y:S02]  /*1050*/  UMOV UR8, UR9 ;  /* 0x0000000900087c82 */ /* 0x000fe40008000000 */
[----:B------:R-:W-:Y:S01]  /*1060*/  UMOV UR10, UR11 ;  /* 0x0000000b000a7c82 */ /* 0x000fe20008000000 */
[----:B------:R-:W-:Y:S02]  /*1070*/  @UP0 USHF.R.U32.HI UR4, URZ, UR5, UR8 ;  /* 0x00000005ff040299 */ /* 0x000fe40008011608 */
[----:B------:R-:W-:Y:S02]  /*1080*/  UIMAD.WIDE.U32 UR12, UR48, UR23, URZ ;  /* 0x00000017300c72a5 */ /* 0x000fe4000f8e00ff */
[----:B------:R-:W-:-:S02]  /*1090*/  UIMAD.WIDE.U32 UR8, UR4, UR16, URZ ;  /* 0x00000010040872a5 */ /* 0x000fc4000f8e00ff */
[----:B------:R-:W-:Y:S02]  /*10a0*/  @UP1 USHF.R.U32.HI UR6, URZ, UR21, UR10 ;  /* 0x00000015ff061299 */ /* 0x000fe4000801160a */
[----:B------:R-:W-:Y:S02]  /*10b0*/  UIMAD.WIDE.U32 UR14, UR47, UR20, URZ ;  /* 0x000000142f0e72a5 */ /* 0x000fe4000f8e00ff */
[----:B------:R-:W-:Y:S01]  /*10c0*/  UIMAD.WIDE.U32 UR10, UR6, UR16, URZ ;  /* 0x00000010060a72a5 */ /* 0x000fe2000f8e00ff */
[----:B------:R-:W-:Y:S01]  /*10d0*/  UMOV UR12, UR13 ;  /* 0x0000000d000c7c82 */ /* 0x000fe20008000000 */
[----:B------:R-:W-:Y:S01]  /*10e0*/  UMOV UR8, UR9 ;  /* 0x0000000900087c82 */ /* 0x000fe20008000000 */
[----:B------:R-:W-:Y:S02]  /*10f0*/  USHF.R.U32.HI UR12, URZ, UR5, UR12 ;  /* 0x00000005ff0c7299 */ /* 0x000fe4000801160c */
[----:B------:R-:W-:Y:S01]  /*1100*/  @UP4 USHF.R.U32.HI UR4, URZ, UR17, UR8 ;  /* 0x00000011ff044299 */ /* 0x000fe20008011608 */
[----:B------:R-:W-:Y:S01]  /*1110*/  UMOV UR14, UR15 ;  /* 0x0000000f000e7c82 */ /* 0x000fe20008000000 */
[----:B------:R-:W-:Y:S01]  /*1120*/  UMOV UR10, UR11 ;  /* 0x0000000b000a7c82 */ /* 0x000fe20008000000 */
[----:B------:R-:W-:-:S02]  /*1130*/  USHF.R.U32.HI UR14, URZ, UR21, UR14 ;  /* 0x00000015ff0e7299 */ /* 0x000fc4000801160e */
[----:B------:R-:W-:Y:S02]  /*1140*/  USEL UR5, UR48, UR12, !UP0 ;  /* 0x0000000c30057287 */ /* 0x000fe4000c000000 */
[----:B------:R-:W-:Y:S02]  /*1150*/  @UP4 USHF.R.U32.HI UR6, URZ, UR17, UR10 ;  /* 0x00000011ff064299 */ /* 0x000fe4000801160a */
[----:B------:R-:W-:Y:S02]  /*1160*/  UIMAD UR7, UR4, UR19, URZ ;  /* 0x00000013040772a4 */ /* 0x000fe4000f8e02ff */
[----:B------:R-:W-:Y:S02]  /*1170*/  USEL UR4, UR47, UR14, !UP1 ;  /* 0x0000000e2f047287 */ /* 0x000fe4000c800000 */
[----:B------:R-:W-:Y:S02]  /*1180*/  UIMAD UR10, UR6, UR19, URZ ;  /* 0x00000013060a72a4 */ /* 0x000fe4000f8e02ff */
[----:B------:R-:W-:-:S02]  /*1190*/  UISETP.GE.AND UP0, UPT, UR5, UR7, UPT ;  /* 0x000000070500728c */ /* 0x000fc4000bf06270 */
[----:B------:R-:W-:Y:S02]  /*11a0*/  UIMAD.WIDE.U32 UR8, UR5, UR16, URZ ;  /* 0x00000010050872a5 */ /* 0x000fe4000f8e00ff */
[----:B------:R-:W-:Y:S02]  /*11b0*/  UISETP.GE.OR UP0, UPT, UR4, UR10, UP0 ;  /* 0x0000000a0400728c */ /* 0x000fe40008706670 */
[----:B------:R-:W-:Y:S02]  /*11c0*/  UIMAD.WIDE.U32 UR10, UR4, UR16, URZ ;  /* 0x00000010040a72a5 */ /* 0x000fe4000f8e00ff */
[----:B------:R-:W-:Y:S01]  /*11d0*/  UIADD3 UR10, UPT, UPT, -UR4, URZ, URZ ;  /* 0x000000ff040a7290 */ /* 0x000fe2000fffe1ff */
[----:B------:R-:W-:Y:S01]  /*11e0*/  UMOV UR8, UR9 ;  /* 0x0000000900087c82 */ /* 0x000fe20008000000 */
[----:B------:R-:W-:Y:S02]  /*11f0*/  UIADD3 UR9, UPT, UPT, -UR5, URZ, URZ ;  /* 0x000000ff05097290 */ /* 0x000fe4000fffe1ff */
[----:B------:R-:W-:-:S03]  /*1200*/  USHF.R.U32.HI UR8, URZ, UR17, UR8 ;  /* 0x00000011ff087299 */ /* 0x000fc60008011608 */
[----:B------:R-:W-:Y:S01]  /*1210*/  @!UP0 UMOV UR7, UR11 ;  /* 0x0000000b00078c82 */ /* 0x000fe20008000000 */
[----:B------:R-:W-:Y:S02]  /*1220*/  UIMAD UR48, UR22, UR9, UR48 ;  /* 0x00000009163072a4 */ /* 0x000fe4000f8e0230 */
[----:B------:R-:W-:Y:S02]  /*1230*/  USEL UR8, UR5, UR8, !UP4 ;  /* 0x0000000805087287 */ /* 0x000fe4000e000000 */
[----:B------:R-:W-:Y:S02]  /*1240*/  @!UP0 USHF.R.U32.HI UR7, URZ, UR17, UR7 ;  /* 0x00000011ff078299 */ /* 0x000fe40008011607 */
[----:B------:R-:W-:Y:S02]  /*1250*/  UIADD3 UR9, UPT, UPT, -UR8, URZ, URZ ;  /* 0x000000ff08097290 */ /* 0x000fe4000fffe1ff */
[----:B------:R-:W-:Y:S02]  /*1260*/  @!UP0 USEL UR7, UR4, UR7, !UP4 ;  /* 0x0000000704078287 */ /* 0x000fe4000e000000 */
[----:B------:R-:W-:-:S02]  /*1270*/  UIMAD UR9, UR19, UR9, UR5 ;  /* 0x00000009130972a4 */ /* 0x000fc4000f8e0205 */
[----:B------:R-:W-:Y:S02]  /*1280*/  @!UP0 UIADD3 UR8, UPT, UPT, UR8, -UR7, URZ ;  /* 0x8000000708088290 */ /* 0x000fe4000fffe0ff */
[----:B------:R-:W-:Y:S02]  /*1290*/  @!UP0 UIMAD UR7, UR9, UR6, UR7 ;  /* 0x00000006090782a4 */ /* 0x000fe4000f8e0207 */
[----:B------:R-:W-:Y:S02]  /*12a0*/  @!UP0 UIMAD UR5, UR8, UR19, UR4 ;  /* 0x00000013080582a4 */ /* 0x000fe4000f8e0204 */
[----:B------:R-:W-:Y:S02]  /*12b0*/  UIMAD UR6, UR24, UR10, UR47 ;  /* 0x0000000a180672a4 */ /* 0x000fe4000f8e022f */
[----:B------:R-:W-:Y:S01]  /*12c0*/  UIMAD UR48, UR5, UR22, UR48 ;  /* 0x00000016053072a4 */ /* 0x000fe2000f8e0230 */
[----:B------:R-:W-:Y:S02]  /*12d0*/  @!UP0 UMOV UR4, UR7 ;  /* 0x0000000700048c82 */ /* 0x000fe40008000000 */
[----:B------:R-:W-:-:S12]  /*12e0*/  UIMAD UR47, UR4, UR24, UR6 ;  /* 0x00000018042f72a4 */ /* 0x000fd8000f8e0206 */
.L_x_15:
[----:B------:R-:W2:Y:S01]  /*12f0*/  LDCU UR4, c[0x0][0xb30] ;  /* 0x00016600ff0477ac */ /* 0x000ea20008000800 */
[----:B------:R-:W3:Y:S01]  /*1300*/  S2UR UR15, SR_CgaCtaId ;  /* 0x00000000000f79c3 */ /* 0x000ee20000008800 */
[----:B--2---:R-:W-:-:S09]  /*1310*/  UISETP.NE.AND UP0, UPT, UR4, 0x1, UPT ;  /* 0x000000010400788c */ /* 0x004fd2000bf05270 */
[----:B---3--:R-:W-:Y:S05]  /*1320*/  BRA.U UP0, `(.L_x_16) ;  /* 0x0000000100447547 */ /* 0x008fea000b800000 */
[----:B------:R-:W2:Y:S01]  /*1330*/  LDCU.128 UR8, c[0x0][0xb10] ;  /* 0x00016200ff0877ac */ /* 0x000ea20008000c00 */
[----:B------:R-:W3:Y:S01]  /*1340*/  LDCU UR12, c[0x0][0xb0c] ;  /* 0x00016180ff0c77ac */ /* 0x000ee20008000800 */
[----:B------:R-:W4:Y:S01]  /*1350*/  LDCU UR13, c[0x0][0xb20] ;  /* 0x00016400ff0d77ac */ /* 0x000f220008000800 */
[----:B--2---:R-:W-:Y:S02]  /*1360*/  UIMAD.WIDE.U32 UR6, UR47, UR8, URZ ;  /* 0x000000082f0672a5 */ /* 0x004fe4000f8e00ff */
[----:B------:R-:W-:Y:S02]  /*1370*/  UIMAD.WIDE.U32 UR4, UR48, UR11, URZ ;  /* 0x0000000b300472a5 */ /* 0x000fe4000f8e00ff */
[----:B---3--:R-:W-:Y:S02]  /*1380*/  UISETP.NE.AND UP1, UPT, UR12, 0x1, UPT ;  /* 0x000000010c00788c */ /* 0x008fe4000bf25270 */
[----:B------:R-:W-:Y:S01]  /*1390*/  UISETP.NE.AND UP0, UPT, UR10, 0x1, UPT ;  /* 0x000000010a00788c */ /* 0x000fe2000bf05270 */
[----:B------:R-:W-:-:S02]  /*13a0*/  UMOV UR6, UR7 ;  /* 0x0000000700067c82 */ /* 0x000fc40008000000 */
[----:B------:R-:W-:Y:S01]  /*13b0*/  UMOV UR4, UR5 ;  /* 0x0000000500047c82 */ /* 0x000fe20008000000 */
[----:B------:R-:W-:Y:S02]  /*13c0*/  USHF.R.U32.HI UR6, URZ, UR9, UR6 ;  /* 0x00000009ff067299 */ /* 0x000fe40008011606 */
[----:B----4-:R-:W-:Y:S02]  /*13d0*/  USHF.R.U32.HI UR4, URZ, UR13, UR4 ;  /* 0x0000000dff047299 */ /* 0x010fe40008011604 */
[----:B------:R-:W-:Y:S02]  /*13e0*/  USEL UR5, UR47, UR6, !UP1 ;  /* 0x000000062f057287 */ /* 0x000fe4000c800000 */
[----:B------:R-:W-:-:S04]  /*13f0*/  USEL UR4, UR48, UR4, !UP0 ;  /* 0x0000000430047287 */ /* 0x000fc8000c000000 */
[----:B------:R-:W-:Y:S02]  /*1400*/  UIADD3 UR6, UPT, UPT, UR5, -UR4, URZ ;  /* 0x8000000405067290 */ /* 0x000fe4000fffe0ff */
[----:B------:R-:W-:Y:S02]  /*1410*/  UIADD3 UR4, UPT, UPT, -UR5, UR4, URZ ;  /* 0x0000000405047290 */ /* 0x000fe4000fffe1ff */
[----:B------:R-:W-:Y:S02]  /*1420*/  UIMAD UR48, UR6, UR10, UR48 ;  /* 0x0000000a063072a4 */ /* 0x000fe4000f8e0230 */
[----:B------:R-:W-:-:S12]  /*1430*/  UIMAD UR47, UR4, UR12, UR47 ;  /* 0x0000000c042f72a4 */ /* 0x000fd8000f8e022f */
.L_x_16:
[----:B------:R-:W-:Y:S01]  /*1440*/  BAR.SYNC.DEFER_BLOCKING 0x0 ;  /* 0x0000000000007b1d */ /* 0x000fe20000010000 */
[----:B------:R-:W-:Y:S01]  /*1450*/  UISETP.NE.AND UP0, UPT, UR18, 0x2, UPT ;  /* 0x000000021200788c */ /* 0x000fe2000bf05270 */
[----:B------:R-:W-:Y:S02]  /*1460*/  ISETP.NE.OR P3, PT, R0, 0x2, !P3 ;  /* 0x000000020000780c */ /* 0x000fe40005f65670 */
[----:B------:R-:W-:Y:S02]  /*1470*/  LOP3.LUT R0, R2, 0x1f, RZ, 0xc0, !PT ;  /* 0x0000001f02007812 */ /* 0x000fe400078ec0ff */
[----:B------:R-:W2:Y:S04]  /*1480*/  LDCU UR21, c[0x0][0xb24] ;  /* 0x00016480ff1577ac */ /* 0x000ea80008000800 */
[----:B------:R-:W-:Y:S05]  /*1490*/  BRA.U UP0, `(.L_x_17) ;  /* 0x0000001100a07547 */ /* 0x000fea000b800000 */
[----:B------:R-:W3:Y:S01]  /*14a0*/  LDCU UR6, c[0x0][0x38c] ;  /* 0x00007180ff0677ac */ /* 0x000ee20008000800 */
[----:B------:R-:W-:Y:S01]  /*14b0*/  PLOP3.LUT P1, PT, PT, PT, UP3, 0x80, 0x8 ;  /* 0x000000000008781c */ /* 0x000fe20003f2f038 */
[----:B------:R-:W-:Y:S01]  /*14c0*/  IMAD.MOV.U32 R12, RZ, RZ, 0x1 ;  /* 0x00000001ff0c7424 */ /* 0x000fe200078e00ff */
[----:B------:R-:W-:Y:S02]  /*14d0*/  ISETP.EQ.OR P2, PT, R0, RZ, P3 ;  /* 0x000000ff0000720c */ /* 0x000fe40001f42670 */
[----:B------:R-:W-:Y:S02]  /*14e0*/  CS2R R10, SRZ ;  /* 0x00000000000a7805 */ /* 0x000fe4000001ff00 */
[----:B------:R-:W-:Y:S01]  /*14f0*/  PLOP3.LUT P1, PT, P1, PT, PT, 0x8, 0x80 ;  /* 0x000000000080781c */ /* 0x000fe20000f2e170 */
[----:B------:R-:W-:Y:S01]  /*1500*/  IMAD.MOV.U32 R9, RZ, RZ, RZ ;  /* 0x000000ffff097224 */ /* 0x000fe200078e00ff */
[----:B------:R-:W4:Y:S01]  /*1510*/  LDCU UR43, c[0x0][0x370] ;  /* 0x00006e00ff2b77ac */ /* 0x000f220008000800 */
[----:B------:R-:W-:Y:S01]  /*1520*/  IMAD.MOV.U32 R8, RZ, RZ, 0x1 ;  /* 0x00000001ff087424 */ /* 0x000fe200078e00ff */
[----:B------:R-:W1:Y:S01]  /*1530*/  LDCU.64 UR40, c[0x0][0x348] ;  /* 0x00006900ff2877ac */ /* 0x000e620008000a00 */
[----:B------:R-:W1:Y:S01]  /*1540*/  LDCU UR42, c[0x0][0x374] ;  /* 0x00006e80ff2a77ac */ /* 0x000e620008000800 */
[----:B---3--:R-:W-:-:S02]  /*1550*/  UIADD3 UR5, UPT, UPT, UR6, 0x7f, URZ ;  /* 0x0000007f06057890 */ /* 0x008fc4000fffe0ff */
[----:B------:R-:W-:Y:S02]  /*1560*/  UIADD3 UR49, UPT, UPT, UR6, 0xfe, URZ ;  /* 0x000000fe06317890 */ /* 0x000fe4000fffe0ff */
[----:B------:R-:W-:Y:S01]  /*1570*/  USHF.R.S32.HI UR4, URZ, 0x1f, UR5 ;  /* 0x0000001fff047899 */ /* 0x000fe20008011405 */
[----:B------:R-:W-:-:S03]  /*1580*/  UMOV UR29, URZ ;  /* 0x000000ff001d7c82 */ /* 0x000fc60008000000 */
[----:B------:R-:W-:Y:S02]  /*1590*/  ULEA.HI UR4, UR4, UR5, URZ, 0x7 ;  /* 0x0000000504047291 */ /* 0x000fe4000f8f38ff */
[----:B------:R-:W-:Y:S02]  /*15a0*/  UIADD3 UR5, UPT, UPT, UR6, -0x1, URZ ;  /* 0xffffffff06057890 */ /* 0x000fe4000fffe0ff */
[----:B------:R-:W-:Y:S02]  /*15b0*/  USHF.R.S32.HI UR45, URZ, 0x7, UR4 ;  /* 0x00000007ff2d7899 */ /* 0x000fe40008011404 */
[----:B------:R-:W-:Y:S02]  /*15c0*/  UISETP.GE.U32.AND UP1, UPT, UR5, -0xff, UPT ;  /* 0xffffff010500788c */ /* 0x000fe4000bf26070 */
[----:B------:R-:W-:-:S04]  /*15d0*/  UISETP.LT.U32.AND UP0, UPT, UR45, 0x2, UPT ;  /* 0x000000022d00788c */ /* 0x000fc8000bf01070 */
[----:B------:R-:W-:-:S04]  /*15e0*/  USEL UR44, UR45, 0x2, UP0 ;  /* 0x000000022d2c7887 */ /* 0x000fc80008000000 */
[----:B------:R-:W-:Y:S02]  /*15f0*/  UIADD3 UR30, UPT, UPT, UR44, -0x1, URZ ;  /* 0xffffffff2c1e7890 */ /* 0x000fe4000fffe0ff */
[----:B------:R-:W-:Y:S02]  /*1600*/  @UP1 UIADD3 UR30, UPT, UPT, UR44, URZ, URZ ;  /* 0x000000ff2c1e1290 */ /* 0x000fe4000fffe0ff */
[----:B------:R-:W-:Y:S02]  /*1610*/  UIADD3 UR46, UPT, UPT, UR45, -UR44, URZ ;  /* 0x8000002c2d2e7290 */ /* 0x000fe4000fffe0ff */
[----:B-1--4-:R-:W-:-:S12]  /*1620*/  UIADD3 UR30, UPT, UPT, UR30, 0x1, URZ ;  /* 0x000000011e1e7890 */ /* 0x012fd8000fffe0ff */
.L_x_35:
[----:B------:R-:W-:Y:S01]  /*1630*/  UISETP.NE.AND UP0, UPT, UR15, URZ, UPT ;  /* 0x000000ff0f00728c */ /* 0x000fe2000bf05270 */
[----:B------:R-:W1:Y:S08]  /*1640*/  S2UR UR15, SR_CgaCtaId ;  /* 0x00000000000f79c3 */ /* 0x000e700000008800 */
[----:B------:R-:W-:Y:S05]  /*1650*/  BRA.U UP0, `(.L_x_18) ;  /* 0x0000000100347547 */ /* 0x000fea000b800000 */
[----:B------:R-:W3:Y:S01]  /*1660*/  S2R R0, SR_CgaCtaId ;  /* 0x0000000000007919 */ /* 0x000ee20000008800 */
[----:B------:R-:W-:-:S04]  /*1670*/  MOV R2, 0x400 ;  /* 0x0000040000027802 */ /* 0x000fc80000000f00 */
[----:B---3--:R-:W-:Y:S02]  /*1680*/  LEA R0, R0, R2, 0x18 ;  /* 0x0000000200007211 */ /* 0x008fe400078ec0ff */
[----:B------:R-:W-:-:S03]  /*1690*/  SHF.L.U32 R2, R8, 0x1f, RZ ;  /* 0x0000001f08027819 */ /* 0x000fc600000006ff */
[----:B------:R-:W-:-:S04]  /*16a0*/  IMAD R0, R9, 0x8, R0 ;  /* 0x0000000809007824 */ /* 0x000fc800078e0200 */
[----:B------:R-:W3:Y:S02]  /*16b0*/  SYNCS.PHASECHK.TRANS64.TRYWAIT P0, [R0+URZ+0xb0], R2 ;  /* 0x0000b002000075a7 */ /* 0x000ee400080011ff */
[----:B---3--:R-:W-:Y:S05]  /*16c0*/  @!P0 BRA `(.L_x_19) ;  /* 0x0000008400108947 */ /* 0x008fea0003800000 */
.L_x_103:
[----:B------:R-:W-:Y:S01]  /*16d0*/  VIADD R9, R9, 0x1 ;  /* 0x0000000109097836 */ /* 0x000fe20000000000 */
[----:B------:R3:W-:Y:S04]  /*16e0*/  SYNCS.ARRIVE.TRANS64.A1T0 RZ, [R0+URZ+0xa0], RZ ;  /* 0x0000a0ff00ff79a7 */ /* 0x0007e800081000ff */
[----:B------:R-:W-:-:S04]  /*16f0*/  ISETP.NE.AND P0, PT, R9, 0x2, PT ;  /* 0x000000020900780c */ /* 0x000fc80003f05270 */
[----:B------:R-:W-:Y:S02]  /*1700*/  SEL R9, R9, RZ, P0 ;  /* 0x000000ff09097207 */ /* 0x000fe40000000000 */
[----:B---3--:R-:W-:-:S04]  /*1710*/  SEL R0, RZ, 0x1, P0 ;  /* 0x00000001ff007807 */ /* 0x008fc80000000000 */
[----:B------:R-:W-:-:S07]  /*1720*/  LOP3.LUT R8, R8, R0, RZ, 0x3c, !PT ;  /* 0x0000000008087212 */ /* 0x000fce00078e3cff */
.L_x_18:
[----:B------:R-:W-:Y:S01]  /*1730*/  UMOV UR4, 0x400 ;  /* 0x0000040000047882 */ /* 0x000fe20000000000 */
[----:B------:R-:W-:Y:S01]  /*1740*/  SHF.L.U32 R0, R12, 0x1f, RZ ;  /* 0x0000001f0c007819 */ /* 0x000fe200000006ff */
[----:B-1----:R-:W-:Y:S02]  /*1750*/  ULEA UR4, UR15, UR4, 0x18 ;  /* 0x000000040f047291 */ /* 0x002fe4000f8ec0ff */
[----:B------:R-:W-:Y:S02]  /*1760*/  UISETP.GE.U32.AND UP0, UPT, UR49, 0xff, UPT ;  /* 0x000000ff3100788c */ /* 0x000fe4000bf06070 */
[----:B------:R-:W-:Y:S02]  /*1770*/  ULEA UR5, UR29, UR4, 0x3 ;  /* 0x000000041d057291 */ /* 0x000fe4000f8e18ff */
[----:B------:R-:W-:Y:S02]  /*1780*/  USHF.L.U32 UR35, UR47, 0x7, URZ ;  /* 0x000000072f237899 */ /* 0x000fe400080006ff */
[----:B------:R-:W-:Y:S01]  /*1790*/  UIMAD UR19, UR48, 0xa0, URZ ;  /* 0x000000a0301378a4 */ /* 0x000fe2000f8e02ff */
[----:B------:R-:W-:-:S04]  /*17a0*/  UMOV UR13, URZ ;  /* 0x000000ff000d7c82 */ /* 0x000fc80008000000 */
[----:B------:R1:W3:Y:S01]  /*17b0*/  SYNCS.PHASECHK.TRANS64.TRYWAIT P0, [UR5+0x10], R0 ;  /* 0x00001000ff0075a7 */ /* 0x0002e20008001105 */
[----:B------:R-:W-:Y:S06]  /*17c0*/  BRA.U !UP0, `(.L_x_20) ;  /* 0x0000000108d87547 */ /* 0x000fec000b800000 */
[----:B------:R-:W-:Y:S01]  /*17d0*/  UMOV UR14, URZ ;  /* 0x000000ff000e7c82 */ /* 0x000fe20008000000 */
[----:B------:R-:W-:-:S05]  /*17e0*/  UMOV UR5, UR29 ;  /* 0x0000001d00057c82 */ /* 0x000fca0008000000 */
.L_x_25:
[----:B---3--:R-:W-:Y:S01]  /*17f0*/  @!P3 MOV R2, 0x12000 ;  /* 0x000120000002b802 */ /* 0x008fe20000000f00 */
[----:B------:R-:W-:Y:S01]  /*1800*/  ULEA UR33, UR5, UR4, 0x3 ;  /* 0x0000000405217291 */ /* 0x000fe2000f8e18ff */
[----:B-1-3--:R-:W-:Y:S11]  /*1810*/  @P0 BRA `(.L_x_21) ;  /* 0x00000000000c0947 */ /* 0x00aff60003800000 */
[----:B------:R-:W-:Y:S04]  /*1820*/  SHF.L.U32 R3, R12, 0x1f, RZ ;  /* 0x0000001f0c037819 */ /* 0x000fe800000006ff */
[----:B------:R-:W3:Y:S02]  /*1830*/  SYNCS.PHASECHK.TRANS64.TRYWAIT P0, [UR33+0x10], R3 ;  /* 0x00001003ff0075a7 */ /* 0x000ee40008001121 */
[----:B---3--:R-:W-:Y:S05]  /*1840*/  @!P0 BRA `(.L_x_22) ;  /* 0x0000008000c48947 */ /* 0x008fea0003800000 */
.L_x_21:
[----:B------:R3:W-:Y:S01]  /*1850*/  @!P3 SYNCS.ARRIVE.TRANS64 RZ, [UR33], R2 ;  /* 0x00000002ffffb9a7 */ /* 0x0007e20008000021 */
[----:B------:R-:W-:Y:S04]  /*1860*/  BSSY.RECONVERGENT B0, `(.L_x_23) ;  /* 0x0000003000007945 */ /* 0x000fe80003800200 */
[----:B------:R-:W-:Y:S05]  /*1870*/  @P2 BRA `(.L_x_24) ;  /* 0x0000000000042947 */ /* 0x000fea0003800000 */
[----:B--2---:R-:W-:Y:S05]  /*1880*/  BPT.TRAP 0x1 ;  /* 0x000000040000795c */ /* 0x004fea0000300000 */
.L_x_24:
[----:B--2---:R-:W-:Y:S05]  /*1890*/  BSYNC.RECONVERGENT B0 ;  /* 0x0000000000007941 */ /* 0x004fea0003800200 */
.L_x_23:
[----:B------:R-:W-:Y:S02]  /*18a0*/  UIADD3 UR6, UPT, UPT, UR5, 0x1, URZ ;  /* 0x0000000105067890 */ /* 0x000fe4000fffe0ff */
[----:B------:R-:W-:Y:S02]  /*18b0*/  ULEA UR24, UR5, UR4, 0xf ;  /* 0x0000000405187291 */ /* 0x000fe4000f8e78ff */
[----:B------:R-:W-:Y:S02]  /*18c0*/  UISETP.NE.AND UP0, UPT, UR6, 0x2, UPT ;  /* 0x000000020600788c */ /* 0x000fe4000bf05270 */
[----:B------:R-:W-:Y:S02]  /*18d0*/  USHF.L.U32 UR34, UR14, 0x7, URZ ;  /* 0x000000070e227899 */ /* 0x000fe400080006ff */
[----:B------:R-:W-:Y:S02]  /*18e0*/  USEL UR7, URZ, 0x1, UP0 ;  /* 0x00000001ff077887 */ /* 0x000fe40008000000 */
[----:B------:R-:W-:Y:S02]  /*18f0*/  USEL UR29, UR6, URZ, UP0 ;  /* 0x000000ff061d7287 */ /* 0x000fe40008000000 */
[----:B------:R-:W-:Y:S02]  /*1900*/  UIADD3 UR32, UPT, UPT, UR24, 0x14400, URZ ;  /* 0x0001440018207890 */ /* 0x000fe4000fffe0ff */
[----:B------:R-:W-:Y:S01]  /*1910*/  ULEA UR6, UR29, UR4, 0x3 ;  /* 0x000000041d067291 */ /* 0x000fe2000f8e18ff */
[----:B------:R-:W-:Y:S01]  /*1920*/  LOP3.LUT R12, R12, UR7, RZ, 0x3c, !PT ;  /* 0x000000070c0c7c12 */ /* 0x000fe2000f8e3cff */
[----:B------:R-:W-:Y:S02]  /*1930*/  UIADD3 UR26, UPT, UPT, UR34, 0x40, URZ ;  /* 0x00000040221a7890 */ /* 0x000fe4000fffe0ff */
[----:B------:R-:W-:Y:S01]  /*1940*/  UIADD3 UR24, UPT, UPT, UR24, 0x18400, URZ ;  /* 0x0001840018187890 */ /* 0x000fe2000fffe0ff */
[----:B-1----:R-:W-:Y:S01]  /*1950*/  SHF.L.U32 R0, R12, 0x1f, RZ ;  /* 0x0000001f0c007819 */ /* 0x002fe200000006ff */
[----:B------:R-:W-:Y:S01]  /*1960*/  UIADD3 UR22, UP0, UPT, UR40, 0x180, URZ ;  /* 0x0000018028167890 */ /* 0x000fe2000ff1e0ff */
[----:B------:R-:W-:Y:S02]  /*1970*/  UMOV UR38, 0x0 ;  /* 0x0000000000267882 */ /* 0x000fe40000000000 */
[----:B------:R4:W1:Y:S01]  /*1980*/  SYNCS.PHASECHK.TRANS64.TRYWAIT P0, [UR6+0x10], R0 ;  /* 0x00001000ff0075a7 */ /* 0x0008620008001106 */
[----:B------:R-:W-:Y:S01]  /*1990*/  UIADD3 UR6, UP1, UPT, UR40, 0x80, URZ ;  /* 0x0000008028067890 */ /* 0x000fe2000ff3e0ff */
[----:B------:R-:W-:Y:S01]  /*19a0*/  UMOV UR39, 0x10000000 ;  /* 0x1000000000277882 */ /* 0x000fe20000000000 */
[----:B------:R-:W-:Y:S02]  /*19b0*/  UIMAD UR8, UR5, 0xa000, UR4 ;  /* 0x0000a000050878a4 */ /* 0x000fe4000f8e0204 */
[----:B------:R-:W-:Y:S01]  /*19c0*/  UIADD3.X UR7, UPT, UPT, URZ, UR41, URZ, UP1, !UPT ;  /* 0x00000029ff077290 */ /* 0x000fe20008ffe4ff */
[----:B------:R-:W-:Y:S01]  /*19d0*/  UMOV UR25, UR33 ;  /* 0x0000002100197c82 */ /* 0x000fe20008000000 */
[----:B------:R-:W-:Y:S01]  /*19e0*/  UMOV UR27, UR35 ;  /* 0x00000023001b7c82 */ /* 0x000fe20008000000 */
[----:B------:R-:W-:Y:S01]  /*19f0*/  UMOV UR28, UR36 ;  /* 0x00000024001c7c82 */ /* 0x000fe20008000000 */
[----:B------:R-:W-:Y:S02]  /*1a00*/  UIADD3.X UR23, UPT, UPT, URZ, UR41, URZ, UP0, !UPT ;  /* 0x00000029ff177290 */ /* 0x000fe400087fe4ff */
[----:B------:R-:W-:Y:S03]  /*1a10*/  UIADD3 UR16, UPT, UPT, UR8, 0x24400, URZ ;  /* 0x0002440008107890 */ /* 0x000fe6000fffe0ff */
[----:B------:R4:W-:Y:S01]  /*1a20*/  UTMALDG.3D [UR32], [UR6], desc[UR38] ;  /* 0x00002620060075b4 */ /* 0x0009e20008011000 */
[----:B------:R-:W-:Y:S01]  /*1a30*/  UMOV UR17, UR33 ;  /* 0x0000002100117c82 */ /* 0x000fe20008000000 */
[----:B------:R-:W-:Y:S01]  /*1a40*/  UMOV UR20, UR36 ;  /* 0x0000002400147c82 */ /* 0x000fe20008000000 */
[----:B------:R-:W-:Y:S01]  /*1a50*/  UMOV UR18, UR34 ;  /* 0x0000002200127c82 */ /* 0x000fe20008000000 */
[----:B------:R-:W-:Y:S01]  /*1a60*/  UIADD3 UR8, UPT, UPT, UR8, 0x29400, URZ ;  /* 0x0002940008087890 */ /* 0x000fe2000fffe0ff */
[----:B------:R-:W-:Y:S01]  /*1a70*/  UMOV UR11, UR19 ;  /* 0x00000013000b7c82 */ /* 0x000fe20008000000 */
[----:B------:R-:W-:Y:S01]  /*1a80*/  UMOV UR12, UR36 ;  /* 0x00000024000c7c82 */ /* 0x000fe20008000000 */
[----:B------:R4:W-:Y:S01]  /*1a90*/  UTMALDG.3D [UR24], [UR6], desc[UR38] ;  /* 0x00002618060075b4 */ /* 0x0009e20008011000 */
[----:B------:R-:W-:Y:S01]  /*1aa0*/  UMOV UR9, UR33 ;  /* 0x0000002100097c82 */ /* 0x000fe20008000000 */
[----:B------:R-:W-:Y:S01]  /*1ab0*/  UMOV UR10, UR26 ;  /* 0x0000001a000a7c82 */ /* 0x000fe20008000000 */
[----:B------:R-:W-:Y:S01]  /*1ac0*/  UIADD3 UR14, UPT, UPT, UR14, 0x1, URZ ;  /* 0x000000010e0e7890 */ /* 0x000fe2000fffe0ff */
[----:B------:R-:W-:Y:S01]  /*1ad0*/  UMOV UR13, UR30 ;  /* 0x0000001e000d7c82 */ /* 0x000fe20008000000 */
[----:B------:R-:W-:Y:S02]  /*1ae0*/  UMOV UR5, UR29 ;  /* 0x0000001d00057c82 */ /* 0x000fe40008000000 */
[----:B------:R-:W-:Y:S01]  /*1af0*/  UISETP.NE.AND UP0, UPT, UR14, UR30, UPT ;  /* 0x0000001e0e00728c */ /* 0x000fe2000bf05270 */
[----:B------:R4:W-:Y:S01]  /*1b00*/  UTMALDG.3D [UR16], [UR22], desc[UR38] ;  /* 0x00002610160075b4 */ /* 0x0009e20008011000 */
[----:B------:R4:W-:Y:S07]  /*1b10*/  UTMALDG.3D [UR8], [UR22], desc[UR38] ;  /* 0x00002608160075b4 */ /* 0x0009ee0008011000 */
[----:B----4-:R-:W-:Y:S05]  /*1b20*/  BRA.U UP0, `(.L_x_25) ;  /* 0xfffffffd00307547 */ /* 0x010fea000b83ffff */
.L_x_20:
[----:B------:R-:W-:Y:S01]  /*1b30*/  ULEA UR5, UR29, UR4, 0x3 ;  /* 0x000000041d057291 */ /* 0x000fe2000f8e18ff */
[----:B-1----:R-:W-:Y:S01]  /*1b40*/  SHF.L.U32 R0, R12, 0x1f, RZ ;  /* 0x0000001f0c007819 */ /* 0x002fe200000006ff */
[----:B------:R-:W-:Y:S01]  /*1b50*/  @!P1 SYNCS.ARRIVE.TRANS64.A1T0 RZ, [UR4+0x48], RZ ;  /* 0x000048ffffff99a7 */ /* 0x000fe20008100004 */
[----:B------:R-:W-:-:S06]  /*1b60*/  UISETP.GT.AND UP0, UPT, UR45, UR44, UPT ;  /* 0x0000002c2d00728c */ /* 0x000fcc000bf04270 */
[----:B---3--:R1:W3:Y:S03]  /*1b70*/  SYNCS.PHASECHK.TRANS64.TRYWAIT P0, [UR5+0x10], R0 ;  /* 0x00001000ff0075a7 */ /* 0x0082e60008001105 */
[----:B------:R-:W-:Y:S05]  /*1b80*/  BRA.U !UP0, `(.L_x_26) ;  /* 0x0000000108d47547 */ /* 0x000fea000b800000 */
[----:B------:R-:W-:Y:S01]  /*1b90*/  UIADD3 UR14, UPT, UPT, UR46, UR13, URZ ;  /* 0x0000000d2e0e7290 */ /* 0x000fe2000fffe0ff */
[----:B------:R-:W-:-:S11]  /*1ba0*/  UMOV UR5, UR29 ;  /* 0x0000001d00057c82 */ /* 0x000fd60008000000 */
.L_x_31:
[----:B---3--:R-:W-:Y:S01]  /*1bb0*/  @!P3 MOV R2, 0x12000 ;  /* 0x000120000002b802 */ /* 0x008fe20000000f00 */
[----:B------:R-:W-:Y:S01]  /*1bc0*/  ULEA UR33, UR5, UR4, 0x3 ;  /* 0x0000000405217291 */ /* 0x000fe2000f8e18ff */
[----:B-1-3--:R-:W-:Y:S11]  /*1bd0*/  @P0 BRA `(.L_x_27) ;  /* 0x00000000000c0947 */ /* 0x00aff60003800000 */
[----:B------:R-:W-:Y:S04]  /*1be0*/  SHF.L.U32 R3, R12, 0x1f, RZ ;  /* 0x0000001f0c037819 */ /* 0x000fe800000006ff */
[----:B------:R-:W3:Y:S02]  /*1bf0*/  SYNCS.PHASECHK.TRANS64.TRYWAIT P0, [UR33+0x10], R3 ;  /* 0x00001003ff0075a7 */ /* 0x000ee40008001121 */
[----:B---3--:R-:W-:Y:S05]  /*1c00*/  @!P0 BRA `(.L_x_28) ;  /* 0x0000007c00ec8947 */ /* 0x008fea0003800000 */
.L_x_27:
[----:B------:R3:W-:Y:S01]  /*1c10*/  @!P3 SYNCS.ARRIVE.TRANS64 RZ, [UR33], R2 ;  /* 0x00000002ffffb9a7 */ /* 0x0007e20008000021 */
[----:B------:R-:W-:Y:S04]  /*1c20*/  BSSY.RECONVERGENT B0, `(.L_x_29) ;  /* 0x0000003000007945 */ /* 0x000fe80003800200 */
[----:B------:R-:W-:Y:S05]  /*1c30*/  @P2 BRA `(.L_x_30) ;  /* 0x0000000000042947 */ /* 0x000fea0003800000 */
[----:B--2---:R-:W-:Y:S05]  /*1c40*/  BPT.TRAP 0x1 ;  /* 0x000000040000795c */ /* 0x004fea0000300000 */
.L_x_30:
[----:B--2---:R-:W-:Y:S05]  /*1c50*/  BSYNC.RECONVERGENT B0 ;  /* 0x0000000000007941 */ /* 0x004fea0003800200 */
.L_x_29:
        /* <DEDUP_REMOVED lines=12> */
[----:B------:R-:W-:Y:S01]  /*1d20*/  UMOV UR38, 0x0 ;  /* 0x0000000000267882 */ /* 0x000fe20000000000 */
[----:B------:R-:W-:Y:S01]  /*1d30*/  UMOV UR39, 0x10000000 ;  /* 0x1000000000277882 */ /* 0x000fe20000000000 */
[----:B------:R-:W-:Y:S01]  /*1d40*/  UIADD3 UR22, UP0, UPT, UR40, 0x180, URZ ;  /* 0x0000018028167890 */ /* 0x000fe2000ff1e0ff */
[----:B------:R4:W1:Y:S01]  /*1d50*/  SYNCS.PHASECHK.TRANS64.TRYWAIT P0, [UR6+0x10], R0 ;  /* 0x00001000ff0075a7 */ /* 0x0008620008001106 */
[----:B------:R-:W-:Y:S02]  /*1d60*/  UIADD3 UR6, UP1, UPT, UR40, 0x80, URZ ;  /* 0x0000008028067890 */ /* 0x000fe4000ff3e0ff */
        /* <DEDUP_REMOVED lines=18> */
[----:B------:R-:W-:Y:S03]  /*1e90*/  UMOV UR5, UR29 ;  /* 0x0000001d00057c82 */ /* 0x000fe60008000000 */
[----:B------:R-:W-:Y:S01]  /*1ea0*/  UISETP.NE.AND UP0, UPT, UR13, UR14, UPT ;  /* 0x0000000e0d00728c */ /* 0x000fe2000bf05270 */
[----:B------:R4:W-:Y:S01]  /*1eb0*/  UTMALDG.3D [UR16], [UR22], desc[UR38] ;  /* 0x00002610160075b4 */ /* 0x0009e20008011000 */
[----:B------:R4:W-:Y:S07]  /*1ec0*/  UTMALDG.3D [UR8], [UR22], desc[UR38] ;  /* 0x00002608160075b4 */ /* 0x0009ee0008011000 */
[----:B----4-:R-:W-:Y:S05]  /*1ed0*/  BRA.U UP0, `(.L_x_31) ;  /* 0xfffffffd00347547 */ /* 0x010fea000b83ffff */
.L_x_26:
[C---:B------:R-:W-:Y:S01]  /*1ee0*/  LEA R3, R11.reuse, UR4, 0x3 ;  /* 0x000000040b037c11 */ /* 0x040fe2000f8e18ff */
[----:B------:R-:W-:Y:S01]  /*1ef0*/  NOP ;  /* 0x0000000000007918 */ /* 0x000fe20000000000 */
[----:B-1----:R-:W-:Y:S02]  /*1f00*/  SHF.L.U32 R0, R10, 0x1f, RZ ;  /* 0x0000001f0a007819 */ /* 0x002fe400000006ff */
[----:B------:R-:W-:Y:S02]  /*1f10*/  LEA R4, R11, UR4, 0x4 ;  /* 0x000000040b047c11 */ /* 0x000fe4000f8e20ff */
[----:B---3--:R-:W1:Y:S02]  /*1f20*/  SYNCS.PHASECHK.TRANS64.TRYWAIT P0, [R3+URZ+0x50], R0 ;  /* 0x00005000030075a7 */ /* 0x008e6400080011ff */
[----:B-1----:R-:W-:Y:S05]  /*1f30*/  @!P0 BRA `(.L_x_32) ;  /* 0x0000007c00388947 */ /* 0x002fea0003800000 */
.L_x_106:
[----:B------:R-:W3:Y:S01]  /*1f40*/  LDS.128 R4, [R4+0xd0] ;  /* 0x0000d00004047984 */ /* 0x000ee20000000c00 */
[----:B--2---:R-:W-:Y:S01]  /*1f50*/  UISETP.GE.AND UP0, UPT, UR21, 0x1, UPT ;  /* 0x000000011500788c */ /* 0x004fe2000bf06270 */
[----:B------:R-:W-:Y:S01]  /*1f60*/  @!PT LDS RZ, [RZ] ;  /* 0x00000000fffff984 */ /* 0x000fe20000000800 */
[----:B------:R-:W-:Y:S01]  /*1f70*/  @!PT LDS RZ, [RZ] ;  /* 0x00000000fffff984 */ /* 0x000fe20000000800 */
[----:B------:R-:W-:Y:S01]  /*1f80*/  @!PT LDS RZ, [RZ] ;  /* 0x00000000fffff984 */ /* 0x000fe20000000800 */
[----:B------:R-:W-:Y:S01]  /*1f90*/  @!PT LDS RZ, [RZ] ;  /* 0x00000000fffff984 */ /* 0x000fe20000000800 */
[----:B------:R2:W-:Y:S06]  /*1fa0*/  MEMBAR.ALL.CTA ;  /* 0x0000000000007992 */ /* 0x0005ec0000008000 */
[----:B--2---:R-:W2:Y:S01]  /*1fb0*/  FENCE.VIEW.ASYNC.S ;  /* 0x00000000000073c6 */ /* 0x004ea20000000000 */
[----:B---3--:R-:W-:-:S13]  /*1fc0*/  LOP3.LUT P0, RZ, R6, 0x1, RZ, 0xc0, !PT ;  /* 0x0000000106ff7812 */ /* 0x008fda000780c0ff */
[----:B--2---:R-:W-:Y:S01]  /*1fd0*/  VOTEU.ANY UP1, P0 ;  /* 0x0000000000ff7886 */ /* 0x004fe20000020100 */
[----:B------:R-:W-:-:S13]  /*1fe0*/  PLOP3.LUT P0, PT, PT, PT, UP1, 0x80, 0x8 ;  /* 0x000000000008781c */ /* 0x000fda0003f0f018 */
[----:B-1----:R-:W-:Y:S02]  /*1ff0*/  @P0 LOP3.LUT R0, R5, 0xffff, RZ, 0xc0, !PT ;  /* 0x0000ffff05000812 */ /* 0x002fe400078ec0ff */
[----:B------:R-:W-:Y:S02]  /*2000*/  @P0 MOV R2, R4 ;  /* 0x0000000400020202 */ /* 0x000fe40000000f00 */
[----:B------:R-:W-:Y:S01]  /*2010*/  @P0 R2UR UR6, R0 ;  /* 0x00000000000602ca */ /* 0x000fe200000e0000 */
[----:B------:R-:W-:Y:S01]  /*2020*/  VIADD R0, R3, 0x60 ;  /* 0x0000006003007836 */ /* 0x000fe20000000000 */
[----:B------:R-:W-:Y:S02]  /*2030*/  @P0 SHF.R.U32.HI R4, RZ, 0x10, R5 ;  /* 0x00000010ff040819 */ /* 0x000fe40000011605 */
[----:B------:R-:W-:Y:S02]  /*2040*/  @P0 R2UR UR7, R2 ;  /* 0x00000000020702ca */ /* 0x000fe400000e0000 */
[----:B------:R-:W-:-:S02]  /*2050*/  PRMT R0, RZ, 0x654, R0 ;  /* 0x00000654ff007816 */ /* 0x000fc40000000000 */
[----:B------:R-:W-:Y:S02]  /*2060*/  @P0 R2UR UR5, R4 ;  /* 0x00000000040502ca */ /* 0x000fe400000e0000 */
[----:B------:R1:W-:Y:S03]  /*2070*/  SYNCS.ARRIVE.TRANS64.RED.A1T0 RZ, [R0+URZ], RZ ;  /* 0x000000ff00ff79a7 */ /* 0x0003e600081004ff */
[----:B------:R-:W-:-:S04]  /*2080*/  @UP1 UMOV UR31, UR6 ;  /* 0x00000006001f1c82 */ /* 0x000fc80008000000 */
[----:B------:R-:W-:-:S04]  /*2090*/  @UP1 UMOV UR37, UR7 ;  /* 0x0000000700251c82 */ /* 0x000fc80008000000 */
[----:B------:R-:W-:Y:S01]  /*20a0*/  @UP1 UMOV UR36, UR5 ;  /* 0x0000000500241c82 */ /* 0x000fe20008000000 */
[----:B------:R-:W-:Y:S05]  /*20b0*/  BRA.U !UP0, `(.L_x_33) ;  /* 0x0000000108d47547 */ /* 0x000fea000b800000 */
[----:B------:R-:W2:Y:S01]  /*20c0*/  LDCU.128 UR16, c[0x0][0xb10] ;  /* 0x00016200ff1077ac */ /* 0x000ea20008000c00 */
[----:B------:R-:W3:Y:S01]  /*20d0*/  LDCU UR20, c[0x0][0xb20] ;  /* 0x00016400ff1477ac */ /* 0x000ee20008000800 */
[----:B------:R-:W4:Y:S01]  /*20e0*/  LDCU UR14, c[0x0][0xb0c] ;  /* 0x00016180ff0e77ac */ /* 0x000f220008000800 */
[----:B------:R-:W1:Y:S01]  /*20f0*/  LDCU.64 UR8, c[0x0][0xb28] ;  /* 0x00016500ff0877ac */ /* 0x000e620008000a00 */
[----:B------:R-:W-:Y:S02]  /*2100*/  UISETP.NE.AND UP3, UPT, UR21, 0x1, UPT ;  /* 0x000000011500788c */ /* 0x000fe4000bf65270 */
[----:B--2---:R-:W-:Y:S02]  /*2110*/  UIMAD.WIDE.U32 UR6, UR42, UR19, URZ ;  /* 0x000000132a0672a5 */ /* 0x004fe4000f8e00ff */
[----:B------:R-:W-:Y:S02]  /*2120*/  UIMAD.WIDE.U32 UR10, UR43, UR16, URZ ;  /* 0x000000102b0a72a5 */ /* 0x000fe4000f8e00ff */
[----:B------:R-:W-:-:S02]  /*2130*/  UISETP.NE.AND UP0, UPT, UR18, 0x1, UPT ;  /* 0x000000011200788c */ /* 0x000fc4000bf05270 */
[----:B------:R-:W-:Y:S01]  /*2140*/  UIMAD.WIDE.U32 UR22, UR31, UR19, URZ ;  /* 0x000000131f1672a5 */ /* 0x000fe2000f8e00ff */
[----:B------:R-:W-:Y:S02]  /*2150*/  UMOV UR6, UR7 ;  /* 0x0000000700067c82 */ /* 0x000fe40008000000 */
[----:B------:R-:W-:Y:S01]  /*2160*/  UMOV UR5, UR11 ;  /* 0x0000000b00057c82 */ /* 0x000fe20008000000 */
[----:B---3--:R-:W-:Y:S02]  /*2170*/  USHF.R.U32.HI UR6, URZ, UR20, UR6 ;  /* 0x00000014ff067299 */ /* 0x008fe40008011606 */
[----:B----4-:R-:W-:Y:S02]  /*2180*/  UISETP.NE.AND UP2, UPT, UR14, 0x1, UPT ;  /* 0x000000010e00788c */ /* 0x010fe4000bf45270 */
[----:B------:R-:W-:Y:S02]  /*2190*/  USHF.R.U32.HI UR5, URZ, UR17, UR5 ;  /* 0x00000011ff057299 */ /* 0x000fe40008011605 */
[----:B------:R-:W-:-:S02]  /*21a0*/  USEL UR6, UR42, UR6, !UP0 ;  /* 0x000000062a067287 */ /* 0x000fc4000c000000 */
[----:B------:R-:W-:Y:S02]  /*21b0*/  USEL UR7, UR43, UR5, !UP2 ;  /* 0x000000052b077287 */ /* 0x000fe4000d000000 */
[----:B-1----:R-:W-:Y:S01]  /*21c0*/  UIMAD.WIDE.U32 UR10, UR6, UR8, URZ ;  /* 0x00000008060a72a5 */ /* 0x002fe2000f8e00ff */
[----:B------:R-:W-:Y:S01]  /*21d0*/  UMOV UR5, UR23 ;  /* 0x0000001700057c82 */ /* 0x000fe20008000000 */
[----:B------:R-:W-:Y:S02]  /*21e0*/  UIMAD.WIDE.U32 UR12, UR37, UR16, URZ ;  /* 0x00000010250c72a5 */ /* 0x000fe4000f8e00ff */
[----:B------:R-:W-:-:S03]  /*21f0*/  UIMAD.WIDE.U32 UR22, UR7, UR8, URZ ;  /* 0x00000008071672a5 */ /* 0x000fc6000f8e00ff */
[----:B------:R-:W-:Y:S01]  /*2200*/  UMOV UR10, UR11 ;  /* 0x0000000b000a7c82 */ /* 0x000fe20008000000 */
[----:B------:R-:W-:Y:S02]  /*2210*/  USHF.R.U32.HI UR5, URZ, UR20, UR5 ;  /* 0x00000014ff057299 */ /* 0x000fe40008011605 */
[----:B------:R-:W-:Y:S01]  /*2220*/  @UP3 USHF.R.U32.HI UR6, URZ, UR9, UR10 ;  /* 0x00000009ff063299 */ /* 0x000fe2000801160a */
[----:B------:R-:W-:Y:S01]  /*2230*/  UMOV UR12, UR13 ;  /* 0x0000000d000c7c82 */ /* 0x000fe20008000000 */
[----:B------:R-:W-:Y:S01]  /*2240*/  UMOV UR22, UR23 ;  /* 0x0000001700167c82 */ /* 0x000fe20008000000 */
[----:B------:R-:W-:Y:S02]  /*2250*/  USHF.R.U32.HI UR17, URZ, UR17, UR12 ;  /* 0x00000011ff117299 */ /* 0x000fe4000801160c */
[----:B------:R-:W-:Y:S02]  /*2260*/  USEL UR5, UR31, UR5, !UP0 ;  /* 0x000000051f057287 */ /* 0x000fe4000c000000 */
[----:B------:R-:W-:-:S02]  /*2270*/  @UP3 USHF.R.U32.HI UR7, URZ, UR9, UR22 ;  /* 0x00000009ff073299 */ /* 0x000fc40008011616 */
[----:B------:R-:W-:Y:S02]  /*2280*/  UIMAD UR10, UR21, UR6, URZ ;  /* 0x00000006150a72a4 */ /* 0x000fe4000f8e02ff */
[----:B------:R-:W-:Y:S02]  /*2290*/  USEL UR6, UR37, UR17, !UP2 ;  /* 0x0000001125067287 */ /* 0x000fe4000d000000 */
[----:B------:R-:W-:Y:S02]  /*22a0*/  UIMAD UR12, UR21, UR7, URZ ;  /* 0x00000007150c72a4 */ /* 0x000fe4000f8e02ff */
[----:B------:R-:W-:Y:S02]  /*22b0*/  UISETP.GE.AND UP0, UPT, UR5, UR10, UPT ;  /* 0x0000000a0500728c */ /* 0x000fe4000bf06270 */
[----:B------:R-:W-:Y:S02]  /*22c0*/  UIMAD.WIDE.U32 UR10, UR5, UR8, URZ ;  /* 0x00000008050a72a5 */ /* 0x000fe4000f8e00ff */
[----:B------:R-:W-:-:S02]  /*22d0*/  UISETP.GE.OR UP0, UPT, UR6, UR12, UP0 ;  /* 0x0000000c0600728c */ /* 0x000fc40008706670 */
        /* <DEDUP_REMOVED lines=19> */
.L_x_33:
[----:B------:R-:W2:Y:S02]  /*2410*/  LDCU UR5, c[0x0][0xb30] ;  /* 0x00016600ff0577ac */ /* 0x000ea40008000800 */
[----:B--2---:R-:W-:-:S09]  /*2420*/  UISETP.NE.AND UP0, UPT, UR5, 0x1, UPT ;  /* 0x000000010500788c */ /* 0x004fd2000bf05270 */
[----:B------:R-:W-:Y:S05]  /*2430*/  BRA.U UP0, `(.L_x_34) ;  /* 0x0000000100447547 */ /* 0x000fea000b800000 */
        /* <DEDUP_REMOVED lines=17> */
.L_x_34:
[----:B-1----:R-:W2:Y:S01]  /*2550*/  LDL R0, [R1+0x44] ;  /* 0x0000440001007983 */ /* 0x002ea20000100800 */
[----:B------:R-:W-:Y:S01]  /*2560*/  VIADD R11, R11, 0x1 ;  /* 0x000000010b0b7836 */ /* 0x000fe20000000000 */
[----:B------:R-:W-:Y:S01]  /*2570*/  PLOP3.LUT P1, PT, PT, PT, PT, 0x80, 0x8 ;  /* 0x000000000008781c */ /* 0x000fe20003f2f070 */
[----:B------:R-:W-:-:S03]  /*2580*/  UIADD3 UR48, UPT, UPT, UR31, UR61, URZ ;  /* 0x0000003d1f307290 */ /* 0x000fc6000fffe0ff */
[----:B------:R-:W-:-:S04]  /*2590*/  ISETP.NE.AND P0, PT, R11, 0x2, PT ;  /* 0x000000020b00780c */ /* 0x000fc80003f05270 */
[----:B------:R-:W-:Y:S02]  /*25a0*/  SEL R11, R11, RZ, P0 ;  /* 0x000000ff0b0b7207 */ /* 0x000fe40000000000 */
[----:B--2---:R-:W-:Y:S02]  /*25b0*/  R2UR UR5, R0 ;  /* 0x00000000000572ca */ /* 0x004fe400000e0000 */
[----:B------:R-:W-:-:S04]  /*25c0*/  SEL R0, RZ, 0x1, P0 ;  /* 0x00000001ff007807 */ /* 0x000fc80000000000 */
[----:B------:R-:W-:-:S07]  /*25d0*/  LOP3.LUT R10, R10, R0, RZ, 0x3c, !PT ;  /* 0x000000000a0a7212 */ /* 0x000fce00078e3cff */
[----:B------:R-:W-:Y:S01]  /*25e0*/  UIADD3 UR47, UPT, UPT, UR37, UR5, URZ ;  /* 0x00000005252f7290 */ /* 0x000fe2000fffe0ff */
[----:B------:R-:W-:Y:S11]  /*25f0*/  BRA.U UP1, `(.L_x_35) ;  /* 0xfffffff1010c7547 */ /* 0x000ff6000b83ffff */
[----:B------:R-:W-:Y:S01]  /*2600*/  UIADD3 UR5, UPT, UPT, UR4, 0x10, URZ ;  /* 0x0000001004057890 */ /* 0x000fe2000fffe0ff */
[----:B------:R-:W-:-:S03]  /*2610*/  SHF.L.U32 R2, R12, 0x1f, RZ ;  /* 0x0000001f0c027819 */ /* 0x000fc600000006ff */
[----:B------:R-:W-:-:S09]  /*2620*/  ULEA UR4, UR29, UR5, 0x3 ;  /* 0x000000051d047291 */ /* 0x000fd2000f8e18ff */
[----:B------:R-:W1:Y:S02]  /*2630*/  SYNCS.PHASECHK.TRANS64.TRYWAIT P0, [UR4], R2 ;  /* 0x00000002ff0075a7 */ /* 0x000e640008001104 */
[----:B-1----:R-:W-:Y:S05]  /*2640*/  @!P0 BRA `(.L_x_36) ;  /* 0x0000007400888947 */ /* 0x002fea0003800000 */
.L_x_108:
[----:B------:R-:W-:-:S04]  /*2650*/  UIADD3 UR4, UPT, UPT, UR29, 0x1, URZ ;  /* 0x000000011d047890 */ /* 0x000fc8000fffe0ff */
[----:B------:R-:W-:-:S04]  /*2660*/  UISETP.NE.AND UP0, UPT, UR4, 0x2, UPT ;  /* 0x000000020400788c */ /* 0x000fc8000bf05270 */
[----:B------:R-:W-:Y:S02]  /*2670*/  USEL UR6, URZ, 0x1, UP0 ;  /* 0x00000001ff067887 */ /* 0x000fe40008000000 */
[----:B------:R-:W-:-:S04]  /*2680*/  USEL UR4, UR4, URZ, UP0 ;  /* 0x000000ff04047287 */ /* 0x000fc80008000000 */
[----:B------:R-:W-:Y:S01]  /*2690*/  ULEA UR4, UR4, UR5, 0x3 ;  /* 0x0000000504047291 */ /* 0x000fe2000f8e18ff */
[----:B-1----:R-:W-:-:S04]  /*26a0*/  LOP3.LUT R2, R12, UR6, RZ, 0x3c, !PT ;  /* 0x000000060c027c12 */ /* 0x002fc8000f8e3cff */
[----:B------:R-:W-:Y:S01]  /*26b0*/  SHF.L.U32 R2, R2, 0x1f, RZ ;  /* 0x0000001f02027819 */ /* 0x000fe200000006ff */
[----:B------:R-:W-:-:S07]  /*26c0*/  IMAD.U32 R0, RZ, RZ, UR4 ;  /* 0x00000004ff007e24 */ /* 0x000fce000f8e00ff */
.L_x_37:
[----:B-1----:R1:W2:Y:S02]  /*26d0*/  SYNCS.PHASECHK.TRANS64.TRYWAIT P0, [R0+URZ], R2 ;  /* 0x00000002000075a7 */ /* 0x0022a400080011ff */
[----:B--2---:R-:W-:Y:S05]  /*26e0*/  @!P0 NANOSLEEP.SYNCS 0x989680 ;  /* 0x009896800000895d */ /* 0x004fea0003900000 */
[----:B------:R-:W2:Y:S02]  /*26f0*/  @!P0 SYNCS.PHASECHK.TRANS64 P0, [R0+URZ], R2 ;  /* 0x00000002000085a7 */ /* 0x000ea400080010ff */
[----:B--2---:R-:W-:Y:S05]  /*2700*/  @P0 EXIT ;  /* 0x000000000000094d */ /* 0x004fea0003800000 */
[----:B------:R-:W-:Y:S05]  /*2710*/  BRA `(.L_x_37) ;  /* 0xfffffffc00ec7947 */ /* 0x000fea000383ffff */
.L_x_17:
[----:B------:R-:W-:-:S04]  /*2720*/  UISETP.NE.AND UP0, UPT, UR15, URZ, UPT ;  /* 0x000000ff0f00728c */ /* 0x000fc8000bf05270 */
[----:B------:R-:W-:-:S09]  /*2730*/  UISETP.NE.OR UP0, UPT, UR18, 0x1, UP0 ;  /* 0x000000011200788c */ /* 0x000fd20008705670 */
[----:B------:R-:W-:Y:S05]  /*2740*/  BRA.U UP0, `(.L_x_38) ;  /* 0x0000000500487547 */ /* 0x000fea000b800000 */
[----:B------:R-:W-:Y:S01]  /*2750*/  ISETP.NE.AND P2, PT, R0, RZ, PT ;  /* 0x000000ff0000720c */ /* 0x000fe20003f45270 */
[----:B------:R-:W-:Y:S01]  /*2760*/  IMAD.MOV.U32 R12, RZ, RZ, 0x1 ;  /* 0x00000001ff0c7424 */ /* 0x000fe200078e00ff */
[----:B------:R-:W-:Y:S02]  /*2770*/  CS2R R10, SRZ ;  /* 0x00000000000a7805 */ /* 0x000fe4000001ff00 */
[----:B------:R-:W-:Y:S01]  /*2780*/  CS2R R8, SRZ ;  /* 0x0000000000087805 */ /* 0x000fe2000001ff00 */
[----:B------:R-:W-:Y:S01]  /*2790*/  UMOV UR4, 0x400 ;  /* 0x0000040000047882 */ /* 0x000fe20000000000 */
[----:B------:R-:W-:Y:S01]  /*27a0*/  UMOV UR5, URZ ;  /* 0x000000ff00057c82 */ /* 0x000fe20008000000 */
[----:B------:R-:W-:-:S12]  /*27b0*/  ULEA UR15, UR15, UR4, 0x18 ;  /* 0x000000040f0f7291 */ /* 0x000fd8000f8ec0ff */
.L_x_42:
[----:B------:R-:W-:Y:S02]  /*27c0*/  LEA R2, R8, UR15, 0x3 ;  /* 0x0000000f08027c11 */ /* 0x000fe4000f8e18ff */
[----:B------:R-:W-:-:S03]  /*27d0*/  SHF.L.U32 R4, R9, 0x1f, RZ ;  /* 0x0000001f09047819 */ /* 0x000fc600000006ff */
[----:B------:R-:W-:Y:S01]  /*27e0*/  VIADD R5, R2, 0xb0 ;  /* 0x000000b002057836 */ /* 0x000fe20000000000 */
[----:B------:R-:W3:Y:S02]  /*27f0*/  SYNCS.PHASECHK.TRANS64.TRYWAIT P0, [R2+URZ+0xa0], R4 ;  /* 0x0000a004020075a7 */ /* 0x000ee400080011ff */
[----:B---3--:R-:W-:Y:S05]  /*2800*/  @!P0 BRA `(.L_x_39) ;  /* 0x0000007400308947 */ /* 0x008fea0003800000 */
.L_x_109:
[----:B------:R-:W-:Y:S01]  /*2810*/  ULEA UR4, UR5, UR15, 0x3 ;  /* 0x0000000f05047291 */ /* 0x000fe2000f8e18ff */
[----:B---3--:R-:W-:Y:S01]  /*2820*/  PRMT R2, RZ, 0x654, R5 ;  /* 0x00000654ff027816 */ /* 0x008fe20000000005 */
[----:B------:R-:W-:Y:S01]  /*2830*/  @!P2 IMAD.MOV.U32 R4, RZ, RZ, 0x10 ;  /* 0x00000010ff04a424 */ /* 0x000fe200078e00ff */
[----:B------:R-:W-:Y:S01]  /*2840*/  SHF.L.U32 R5, R12, 0x1f, RZ ;  /* 0x0000001f0c057819 */ /* 0x000fe200000006ff */
[----:B------:R-:W-:Y:S01]  /*2850*/  UIADD3 UR6, UPT, UPT, UR4, 0x50, URZ ;  /* 0x0000005004067890 */ /* 0x000fe2000fffe0ff */
[----:B------:R3:W-:Y:S05]  /*2860*/  SYNCS.ARRIVE.TRANS64.RED.A1T0 RZ, [R2+URZ], RZ ;  /* 0x000000ff02ff79a7 */ /* 0x0007ea00081004ff */
[----:B------:R-:W-:Y:S01]  /*2870*/  IMAD.U32 R6, RZ, RZ, UR6 ;  /* 0x00000006ff067e24 */ /* 0x000fe2000f8e00ff */
[----:B------:R-:W4:Y:S04]  /*2880*/  SYNCS.PHASECHK.TRANS64.TRYWAIT P0, [UR4+0x60], R5 ;  /* 0x00006005ff0075a7 */ /* 0x000f280008001104 */
[----:B------:R-:W-:Y:S01]  /*2890*/  PRMT R6, R0, 0x654, R6 ;  /* 0x0000065400067816 */ /* 0x000fe20000000006 */
[----:B---34-:R-:W-:Y:S06]  /*28a0*/  @!P0 BRA `(.L_x_40) ;  /* 0x00000074001c8947 */ /* 0x018fec0003800000 */
.L_x_111:
[----:B------:R-:W-:Y:S01]  /*28b0*/  ULEA UR6, UR5, UR15, 0x4 ;  /* 0x0000000f05067291 */ /* 0x000fe2000f8e20ff */
[----:B-1----:R-:W-:Y:S01]  /*28c0*/  SEL R3, R6, R3, !P2 ;  /* 0x0000000306037207 */ /* 0x002fe20005000000 */
[----:B------:R-:W-:Y:S01]  /*28d0*/  UIADD3 UR7, UPT, UPT, UR4, 0x50, URZ ;  /* 0x0000005004077890 */ /* 0x000fe2000fffe0ff */
[----:B---3--:R-:W-:Y:S01]  /*28e0*/  LEA R2, R11, UR15, 0x3 ;  /* 0x0000000f0b027c11 */ /* 0x008fe2000f8e18ff */
[----:B------:R-:W-:Y:S01]  /*28f0*/  UIADD3 UR6, UPT, UPT, UR6, 0xd0, URZ ;  /* 0x000000d006067890 */ /* 0x000fe2000fffe0ff */
[----:B------:R1:W-:Y:S01]  /*2900*/  @!P2 SYNCS.ARRIVE.TRANS64.RED RZ, [R3+URZ], R4 ;  /* 0x0000000403ffa9a7 */ /* 0x0003e200080004ff */
[----:B------:R-:W-:Y:S01]  /*2910*/  UIADD3 UR4, UPT, UPT, UR5, 0x1, URZ ;  /* 0x0000000105047890 */ /* 0x000fe2000fffe0ff */
[----:B------:R-:W-:-:S03]  /*2920*/  VIADD R8, R8, 0x1 ;  /* 0x0000000108087836 */ /* 0x000fc60000000000 */
[----:B------:R-:W-:Y:S02]  /*2930*/  UISETP.NE.AND UP0, UPT, UR4, 0x2, UPT ;  /* 0x000000020400788c */ /* 0x000fe4000bf05270 */
[----:B------:R-:W-:Y:S01]  /*2940*/  ISETP.NE.AND P0, PT, R8, 0x2, PT ;  /* 0x000000020800780c */ /* 0x000fe20003f05270 */
[----:B------:R-:W-:Y:S06]  /*2950*/  UGETNEXTWORKID.BROADCAST [UR6], [UR7] ;  /* 0x00000000060073ca */ /* 0x000fec0008000100 */
[----:B------:R-:W-:Y:S02]  /*2960*/  USEL UR6, URZ, 0x1, UP0 ;  /* 0x00000001ff067887 */ /* 0x000fe40008000000 */
[----:B------:R-:W-:-:S04]  /*2970*/  USEL UR5, UR4, URZ, UP0 ;  /* 0x000000ff04057287 */ /* 0x000fc80008000000 */
[----:B------:R-:W-:Y:S02]  /*2980*/  LOP3.LUT R12, R12, UR6, RZ, 0x3c, !PT ;  /* 0x000000060c0c7c12 */ /* 0x000fe4000f8e3cff */
[----:B-1----:R-:W-:-:S04]  /*2990*/  SHF.L.U32 R4, R10, 0x1f, RZ ;  /* 0x0000001f0a047819 */ /* 0x002fc800000006ff */
[----:B------:R-:W1:Y:S02]  /*29a0*/  SYNCS.PHASECHK.TRANS64.TRYWAIT P1, [R2+URZ+0x50], R4 ;  /* 0x00005004020075a7 */ /* 0x000e6400080211ff */
[----:B-1----:R-:W-:Y:S05]  /*29b0*/  @!P1 BRA `(.L_x_41) ;  /* 0x0000007000f09947 */ /* 0x002fea0003800000 */
.L_x_112:
[C---:B-1----:R-:W-:Y:S01]  /*29c0*/  LEA R4, R11.reuse, UR15, 0x4 ;  /* 0x0000000f0b047c11 */ /* 0x042fe2000f8e20ff */
[----:B------:R-:W-:Y:S01]  /*29d0*/  VIADD R2, R2, 0x60 ;  /* 0x0000006002027836 */ /* 0x000fe20000000000 */
[----:B------:R-:W-:Y:S01]  /*29e0*/  SEL R8, R8, RZ, P0 ;  /* 0x000000ff08087207 */ /* 0x000fe20000000000 */
[----:B------:R-:W-:-:S03]  /*29f0*/  VIADD R11, R11, 0x1 ;  /* 0x000000010b0b7836 */ /* 0x000fc60000000000 */
[----:B------:R-:W1:Y:S01]  /*2a00*/  LDS.128 R4, [R4+0xd0] ;  /* 0x0000d00004047984 */ /* 0x000e620000000c00 */
[----:B------:R-:W-:Y:S02]  /*2a10*/  PRMT R2, RZ, 0x654, R2 ;  /* 0x00000654ff027816 */ /* 0x000fe40000000002 */
[C---:B------:R-:W-:Y:S01]  /*2a20*/  ISETP.NE.AND P1, PT, R11.reuse, 0x2, PT ;  /* 0x000000020b00780c */ /* 0x040fe20003f25270 */
[----:B------:R-:W-:Y:S01]  /*2a30*/  @!PT LDS RZ, [RZ] ;  /* 0x00000000fffff984 */ /* 0x000fe20000000800 */
[----:B------:R-:W-:Y:S01]  /*2a40*/  @!PT LDS RZ, [RZ] ;  /* 0x00000000fffff984 */ /* 0x000fe20000000800 */
[----:B------:R-:W-:Y:S01]  /*2a50*/  @!PT LDS RZ, [RZ] ;  /* 0x00000000fffff984 */ /* 0x000fe20000000800 */
[----:B------:R-:W-:Y:S01]  /*2a60*/  @!PT LDS RZ, [RZ] ;  /* 0x00000000fffff984 */ /* 0x000fe20000000800 */
[----:B------:R3:W-:Y:S06]  /*2a70*/  MEMBAR.ALL.CTA ;  /* 0x0000000000007992 */ /* 0x0007ec0000008000 */
[----:B---3--:R-:W3:Y:S01]  /*2a80*/  FENCE.VIEW.ASYNC.S ;  /* 0x00000000000073c6 */ /* 0x008ee20000000000 */
[----:B------:R-:W-:Y:S01]  /*2a90*/  SEL R11, R11, RZ, P1 ;  /* 0x000000ff0b0b7207 */ /* 0x000fe20000800000 */
[----:B---3--:R3:W-:Y:S01]  /*2aa0*/  SYNCS.ARRIVE.TRANS64.RED.A1T0 RZ, [R2+URZ], RZ ;  /* 0x000000ff02ff79a7 */ /* 0x0087e200081004ff */
[----:B-1----:R-:W-:-:S02]  /*2ab0*/  LOP3.LUT P3, RZ, R6, 0x1, RZ, 0xc0, !PT ;  /* 0x0000000106ff7812 */ /* 0x002fc4000786c0ff */
[----:B------:R-:W-:-:S04]  /*2ac0*/  SEL R4, RZ, 0x1, P1 ;  /* 0x00000001ff047807 */ /* 0x000fc80000800000 */
[----:B------:R-:W-:Y:S02]  /*2ad0*/  LOP3.LUT R10, R10, R4, RZ, 0x3c, !PT ;  /* 0x000000040a0a7212 */ /* 0x000fe400078e3cff */
[----:B---3--:R-:W-:-:S04]  /*2ae0*/  SEL R2, RZ, 0x1, P0 ;  /* 0x00000001ff027807 */ /* 0x008fc80000000000 */
[----:B------:R-:W-:Y:S01]  /*2af0*/  LOP3.LUT R9, R9, R2, RZ, 0x3c, !PT ;  /* 0x0000000209097212 */ /* 0x000fe200078e3cff */
[----:B------:R-:W-:Y:S06]  /*2b00*/  @P3 BRA `(.L_x_42) ;  /* 0xfffffffc002c3947 */ /* 0x000fec000383ffff */
[----:B------:R-:W-:Y:S01]  /*2b10*/  ULEA UR4, UR5, UR15, 0x3 ;  /* 0x0000000f05047291 */ /* 0x000fe2000f8e18ff */
[----:B------:R-:W-:-:S08]  /*2b20*/  SHF.L.U32 R2, R12, 0x1f, RZ ;  /* 0x0000001f0c027819 */ /* 0x000fd000000006ff */
[----:B------:R-:W1:Y:S02]  /*2b30*/  SYNCS.PHASECHK.TRANS64 P0, [UR4+0x60], R2 ;  /* 0x00006002ff0075a7 */ /* 0x000e640008001004 */
[----:B-1----:R-:W-:Y:S05]  /*2b40*/  @P0 BRA `(.L_x_43) ;  /* 0x0000000000080947 */ /* 0x002fea0003800000 */
[----:B------:R-:W1:Y:S02]  /*2b50*/  SYNCS.PHASECHK.TRANS64.TRYWAIT P0, [UR4+0x60], R2 ;  /* 0x00006002ff0075a7 */ /* 0x000e640008001104 */
[----:B-1----:R-:W-:Y:S05]  /*2b60*/  @!P0 BRA `(.L_x_44) ;  /* 0x0000007000988947 */ /* 0x002fea0003800000 */
.L_x_43:
[----:B------:R-:W-:-:S04]  /*2b70*/  UIADD3 UR6, UPT, UPT, UR5, 0x1, URZ ;  /* 0x0000000105067890 */ /* 0x000fc8000fffe0ff */
[----:B------:R-:W-:-:S04]  /*2b80*/  UISETP.NE.AND UP0, UPT, UR6, 0x2, UPT ;  /* 0x000000020600788c */ /* 0x000fc8000bf05270 */
[----:B------:R-:W-:Y:S02]  /*2b90*/  USEL UR7, URZ, 0x1, UP0 ;  /* 0x00000001ff077887 */ /* 0x000fe40008000000 */
[----:B------:R-:W-:-:S04]  /*2ba0*/  USEL UR6, UR6, URZ, UP0 ;  /* 0x000000ff06067287 */ /* 0x000fc80008000000 */
[----:B------:R-:W-:Y:S01]  /*2bb0*/  ULEA UR6, UR6, UR15, 0x3 ;  /* 0x0000000f06067291 */ /* 0x000fe2000f8e18ff */
[----:B-1----:R-:W-:-:S04]  /*2bc0*/  LOP3.LUT R2, R12, UR7, RZ, 0x3c, !PT ;  /* 0x000000070c027c12 */ /* 0x002fc8000f8e3cff */
[----:B------:R-:W-:-:S04]  /*2bd0*/  SHF.L.U32 R0, R2, 0x1f, RZ ;  /* 0x0000001f02007819 */ /* 0x000fc800000006ff */
[----:B------:R-:W1:Y:S02]  /*2be0*/  SYNCS.PHASECHK.TRANS64 P0, [UR6+0x60], R0 ;  /* 0x00006000ff0075a7 */ /* 0x000e640008001006 */
[----:B-12---:R-:W-:Y:S05]  /*2bf0*/  @P0 EXIT ;  /* 0x000000000000094d */ /* 0x006fea0003800000 */
[----:B------:R-:W-:Y:S02]  /*2c00*/  SHF.L.U32 R2, R2, 0x1f, RZ ;  /* 0x0000001f02027819 */ /* 0x000fe400000006ff */
[----:B------:R-:W-:-:S07]  /*2c10*/  MOV R0, UR6 ;  /* 0x0000000600007c02 */ /* 0x000fce0008000f00 */
.L_x_45:
[----:B-1----:R1:W2:Y:S02]  /*2c20*/  SYNCS.PHASECHK.TRANS64.TRYWAIT P0, [R0+URZ+0x60], R2 ;  /* 0x00006002000075a7 */ /* 0x0022a400080011ff */
[----:B--2---:R-:W-:Y:S05]  /*2c30*/  @!P0 NANOSLEEP.SYNCS 0x989680 ;  /* 0x009896800000895d */ /* 0x004fea0003900000 */
[----:B------:R-:W2:Y:S02]  /*2c40*/  @!P0 SYNCS.PHASECHK.TRANS64 P0, [R0+URZ+0x60], R2 ;  /* 0x00006002000085a7 */ /* 0x000ea400080010ff */
[----:B--2---:R-:W-:Y:S05]  /*2c50*/  @P0 EXIT ;  /* 0x000000000000094d */ /* 0x004fea0003800000 */
[----:B------:R-:W-:Y:S05]  /*2c60*/  BRA `(.L_x_45) ;  /* 0xfffffffc00ec7947 */ /* 0x000fea000383ffff */
.L_x_38:
[----:B------:R-:W-:-:S09]  /*2c70*/  UISETP.NE.AND UP0, UPT, UR18, URZ, UPT ;  /* 0x000000ff1200728c */ /* 0x000fd2000bf05270 */
[----:B------:R-:W-:Y:S05]  /*2c80*/  BRA.U UP0, `(.L_x_46) ;  /* 0x0000001100007547 */ /* 0x000fea000b800000 */
[----:B------:R-:W-:Y:S01]  /*2c90*/  UMOV UR4, 0x40 ;  /* 0x0000004000047882 */ /* 0x000fe20000000000 */
[----:B------:R-:W-:Y:S01]  /*2ca0*/  NOP ;  /* 0x0000000000007918 */ /* 0x000fe20000000000 */
[----:B------:R-:W-:-:S03]  /*2cb0*/  ULEA UR5, UR15, UR4, 0x18 ;  /* 0x000000040f057291 */ /* 0x000fc6000f8ec0ff */
[----:B------:R-:W-:Y:S02]  /*2cc0*/  UMOV UR4, 0x400 ;  /* 0x0000040000047882 */ /* 0x000fe40000000000 */
[----:B------:R-:W-:-:S04]  /*2cd0*/  ULEA UR15, UR15, UR4, 0x18 ;  /* 0x000000040f0f7291 */ /* 0x000fc8000f8ec0ff */
[----:B------:R-:W3:Y:S02]  /*2ce0*/  LDS.U8 R0, [UR5+0x1c] ;  /* 0x00001c05ff007984 */ /* 0x000ee40008000000 */
[----:B---3--:R-:W-:-:S13]  /*2cf0*/  ISETP.NE.AND P0, PT, R0, RZ, PT ;  /* 0x000000ff0000720c */ /* 0x008fda0003f05270 */
[----:B------:R-:W-:Y:S05]  /*2d00*/  @P0 BRA `(.L_x_47) ;  /* 0x0000000000580947 */ /* 0x000fea0003800000 */
[----:B------:R-:W-:-:S13]  /*2d10*/  ELECT P0, URZ, PT ;  /* 0x0000000000ff782f */ /* 0x000fda0003800000 */
[----:B------:R-:W-:Y:S05]  /*2d20*/  @!P0 BRA `(.L_x_48) ;  /* 0x0000000000608947 */ /* 0x000fea0003800000 */
[----:B------:R-:W-:Y:S01]  /*2d30*/  UMOV UR4, 0x10 ;  /* 0x0000001000047882 */ /* 0x000fe20000000000 */
[----:B------:R-:W-:Y:S01]  /*2d40*/  HFMA2 R0, -RZ, RZ, 0, 5.9604644775390625e-08 ;  /* 0x00000001ff007431 */ /* 0x000fe200000001ff */
[----:B------:R-:W-:-:S03]  /*2d50*/  MOV R2, 0xffff ;  /* 0x0000ffff00027802 */ /* 0x000fc60000000f00 */
[----:B------:R-:W-:Y:S04]  /*2d60*/  DEPBAR.LE SB1, 0x36 ;  /* 0x00009d800000791a */ /* 0x000fe80000000000 */
[----:B------:R-:W1:Y:S02]  /*2d70*/  UTCATOMSWS.FIND_AND_SET.ALIGN UP0, UR4, UR4 ;  /* 0x00000004000475e3 */ /* 0x000e640008000800 */
[----:B-1----:R-:W-:Y:S01]  /*2d80*/  MOV R3, UR4 ;  /* 0x0000000400037c02 */ /* 0x002fe20008000f00 */
[----:B------:R-:W-:Y:S06]  /*2d90*/  BRA.U UP0, `(.L_x_49) ;  /* 0x0000000100187547 */ /* 0x000fec000b800000 */
.L_x_50:
[----:B------:R-:W-:Y:S05]  /*2da0*/  NANOSLEEP 0x64 ;  /* 0x000000640000795d */ /* 0x000fea0003800000 */
[----:B------:R-:W-:-:S05]  /*2db0*/  UMOV UR4, 0x10 ;  /* 0x0000001000047882 */ /* 0x000fca0000000000 */
[----:B------:R-:W-:Y:S04]  /*2dc0*/  DEPBAR.LE SB1, 0x36 ;  /* 0x00009d800000791a */ /* 0x000fe80000000000 */
[----:B------:R-:W1:Y:S02]  /*2dd0*/  UTCATOMSWS.FIND_AND_SET.ALIGN UP0, UR4, UR4 ;  /* 0x00000004000475e3 */ /* 0x000e640008000800 */
[----:B-1----:R-:W-:Y:S01]  /*2de0*/  MOV R3, UR4 ;  /* 0x0000000400037c02 */ /* 0x002fe20008000f00 */
[----:B------:R-:W-:Y:S05]  /*2df0*/  BRA.U !UP0, `(.L_x_50) ;  /* 0xfffffffd08e87547 */ /* 0x000fea000b83ffff */
.L_x_49:
[-C--:B------:R-:W-:Y:S02]  /*2e00*/  SHF.L.U32 R2, R2, R3.reuse, RZ ;  /* 0x0000000302027219 */ /* 0x080fe400000006ff */
[----:B------:R-:W-:Y:S01]  /*2e10*/  SHF.L.U32 R0, R0, R3, RZ ;  /* 0x0000000300007219 */ /* 0x000fe200000006ff */
[----:B------:R-:W-:Y:S02]  /*2e20*/  IMAD.SHL.U32 R3, R3, 0x20, RZ ;  /* 0x0000002003037824 */ /* 0x000fe400078e00ff */
[----:B------:R3:W-:Y:S04]  /*2e30*/  ATOMS.OR RZ, [UR5+0x14], R2 ;  /* 0x00001402ffff798c */ /* 0x0007e8000b000005 */
[----:B------:R3:W-:Y:S04]  /*2e40*/  ATOMS.OR RZ, [UR5+0x18], R0 ;  /* 0x00001800ffff798c */ /* 0x0007e8000b000005 */
[----:B------:R3:W-:Y:S01]  /*2e50*/  STS [UR15+0xf0], R3 ;  /* 0x0000f003ff007988 */ /* 0x0007e2000800080f */
[----:B------:R-:W-:Y:S05]  /*2e60*/  BRA `(.L_x_48) ;  /* 0x0000000000107947 */ /* 0x000fea0003800000 */
.L_x_47:
[----:B------:R-:W-:Y:S02]  /*2e70*/  MOV R0, 0xffffffff ;  /* 0xffffffff00007802 */ /* 0x000fe40000000f00 */
[----:B------:R-:W-:-:S03]  /*2e80*/  MOV R2, 0x2eb0 ;  /* 0x00002eb000027802 */ /* 0x000fc60000000f00 */
[----:B------:R3:W-:Y:S04]  /*2e90*/  STS [UR15+0xf0], R0 ;  /* 0x0000f000ff007988 */ /* 0x0007e8000800080f */
[----:B-123-5:R-:W-:Y:S05]  /*2ea0*/  CALL.REL.NOINC `($__internal_1_$__cuda_sm10x_tcgen05_guardrail_trap_phase_invalid_during_alloc) ;  /* 0x0000007400147944 */ /* 0x02efea0003c00000 */
.L_x_48:
[----:B------:R-:W-:Y:S05]  /*2eb0*/  WARPSYNC.ALL ;  /* 0x0000000000007948 */ /* 0x000fea0003800000 */
[----:B------:R-:W4:Y:S01]  /*2ec0*/  S2UR UR4, SR_CgaCtaId ;  /* 0x00000000000479c3 */ /* 0x000f220000008800 */
[----:B------:R-:W-:Y:S01]  /*2ed0*/  UMOV UR43, 0x400 ;  /* 0x00000400002b7882 */ /* 0x000fe20000000000 */
[----:B------:R-:W-:-:S06]  /*2ee0*/  NOP ;  /* 0x0000000000007918 */ /* 0x000fcc0000000000 */
[----:B------:R-:W-:Y:S06]  /*2ef0*/  BAR.ARV 0x6, 0xa0 ;  /* 0x0182800000007b1d */ /* 0x000fec0000002000 */
[----:B------:R-:W1:Y:S01]  /*2f00*/  LDCU UR6, c[0x0][0x38c] ;  /* 0x00007180ff0677ac */ /* 0x000e620008000800 */
[----:B------:R-:W-:Y:S01]  /*2f10*/  IMAD.MOV.U32 R11, RZ, RZ, 0x1 ;  /* 0x00000001ff0b7424 */ /* 0x000fe200078e00ff */
[----:B------:R-:W-:Y:S01]  /*2f20*/  CS2R R8, SRZ ;  /* 0x0000000000087805 */ /* 0x000fe2000001ff00 */
[----:B------:R-:W-:Y:S01]  /*2f30*/  IMAD.MOV.U32 R10, RZ, RZ, RZ ;  /* 0x000000ffff0a7224 */ /* 0x000fe200078e00ff */
[----:B------:R-:W-:Y:S01]  /*2f40*/  UMOV UR46, URZ ;  /* 0x000000ff002e7c82 */ /* 0x000fe20008000000 */
[----:B------:R-:W-:Y:S01]  /*2f50*/  UMOV UR39, URZ ;  /* 0x000000ff00277c82 */ /* 0x000fe20008000000 */
[----:B------:R-:W-:Y:S01]  /*2f60*/  UMOV UR62, 0x0 ;  /* 0x00000000003e7882 */ /* 0x000fe20000000000 */
[----:B------:R-:W-:Y:S01]  /*2f70*/  UMOV UR63, 0x8280010 ;  /* 0x08280010003f7882 */ /* 0x000fe20000000000 */
[----:B------:R-:W-:Y:S01]  /*2f80*/  UMOV UR60, 0x0 ;  /* 0x00000000003c7882 */ /* 0x000fe20000000000 */
[----:B------:R-:W-:Y:S01]  /*2f90*/  UMOV UR61, 0x8280010 ;  /* 0x08280010003d7882 */ /* 0x000fe20000000000 */
[----:B----4-:R-:W-:Y:S01]  /*2fa0*/  ULEA UR43, UR4, UR43, 0x18 ;  /* 0x0000002b042b7291 */ /* 0x010fe2000f8ec0ff */
[----:B------:R-:W4:Y:S03]  /*2fb0*/  LDCU UR4, c[0x0][0x38c] ;  /* 0x00007180ff0477ac */ /* 0x000f260008000800 */
[----:B------:R-:W-:Y:S01]  /*2fc0*/  UIADD3 UR5, UPT, UPT, UR43, 0x14400, URZ ;  /* 0x000144002b057890 */ /* 0x000fe2000fffe0ff */
[----:B------:R-:W-:-:S04]  /*2fd0*/  UMOV UR58, 0x0 ;  /* 0x00000000003a7882 */ /* 0x000fc80000000000 */
[----:B---3--:R-:W3:Y:S01]  /*2fe0*/  LDS R0, [UR43+0xf0] ;  /* 0x0000f02bff007984 */ /* 0x008ee20008000800 */
[----:B------:R-:W-:Y:S01]  /*2ff0*/  USHF.R.U32.HI UR5, URZ, 0x4, UR5 ;  /* 0x00000004ff057899 */ /* 0x000fe20008011605 */
[----:B------:R-:W-:Y:S01]  /*3000*/  UMOV UR59, 0x8280010 ;  /* 0x08280010003b7882 */ /* 0x000fe20000000000 */
[----:B------:R-:W-:Y:S02]  /*3010*/  UMOV UR56, 0x0 ;  /* 0x0000000000387882 */ /* 0x000fe40000000000 */
[----:B------:R-:W-:Y:S01]  /*3020*/  ULOP3.LUT UR5, UR5, 0x3fff, URZ, 0xc0, !UPT ;  /* 0x00003fff05057892 */ /* 0x000fe2000f8ec0ff */
[----:B------:R-:W-:Y:S01]  /*3030*/  UMOV UR57, 0x8280010 ;  /* 0x0828001000397882 */ /* 0x000fe20000000000 */
[----:B------:R-:W-:Y:S01]  /*3040*/  UMOV UR54, 0x0 ;  /* 0x0000000000367882 */ /* 0x000fe20000000000 */
[----:B------:R-:W-:Y:S01]  /*3050*/  UMOV UR55, 0x8280010 ;  /* 0x0828001000377882 */ /* 0x000fe20000000000 */
[----:B------:R-:W-:Y:S01]  /*3060*/  UMOV UR52, 0x0 ;  /* 0x0000000000347882 */ /* 0x000fe20000000000 */
[----:B----4-:R-:W-:Y:S01]  /*3070*/  UIADD3 UR4, UPT, UPT, UR4, 0x7f, URZ ;  /* 0x0000007f04047890 */ /* 0x010fe2000fffe0ff */
[----:B------:R-:W-:Y:S01]  /*3080*/  UMOV UR53, 0x8280010 ;  /* 0x0828001000357882 */ /* 0x000fe20000000000 */
[----:B------:R-:W-:-:S02]  /*3090*/  ULOP3.LUT UR44, UR5, 0x10000, URZ, 0xfc, !UPT ;  /* 0x00010000052c7892 */ /* 0x000fc4000f8efcff */
[----:B------:R-:W-:Y:S02]  /*30a0*/  USHF.R.S32.HI UR47, URZ, 0x1f, UR4 ;  /* 0x0000001fff2f7899 */ /* 0x000fe40008011404 */
[----:B-1----:R-:W-:Y:S02]  /*30b0*/  UISETP.GE.AND UP4, UPT, UR6, 0x1, UPT ;  /* 0x000000010600788c */ /* 0x002fe4000bf86270 */
[----:B------:R-:W-:Y:S02]  /*30c0*/  ULEA.HI UR47, UR47, UR4, URZ, 0x7 ;  /* 0x000000042f2f7291 */ /* 0x000fe4000f8f38ff */
[----:B------:R-:W-:Y:S02]  /*30d0*/  UIADD3 UR4, UPT, UPT, UR43, 0x24400, URZ ;  /* 0x000244002b047890 */ /* 0x000fe4000fffe0ff */
[----:B------:R-:W-:Y:S02]  /*30e0*/  USHF.R.S32.HI UR47, URZ, 0x7, UR47 ;  /* 0x00000007ff2f7899 */ /* 0x000fe4000801142f */
[----:B------:R-:W-:-:S02]  /*30f0*/  USHF.R.U32.HI UR4, URZ, 0x4, UR4 ;  /* 0x00000004ff047899 */ /* 0x000fc40008011604 */
[----:B------:R-:W-:Y:S02]  /*3100*/  UISETP.LT.AND UP0, UPT, UR47, 0x1, UPT ;  /* 0x000000012f00788c */ /* 0x000fe4000bf01270 */
[----:B------:R-:W-:Y:S02]  /*3110*/  ULOP3.LUT UR4, UR4, 0x3fff, URZ, 0xc0, !UPT ;  /* 0x00003fff04047892 */ /* 0x000fe4000f8ec0ff */
[----:B------:R-:W-:Y:S02]  /*3120*/  USEL UR64, UR47, 0x1, !UP0 ;  /* 0x000000012f407887 */ /* 0x000fe4000c000000 */
[----:B------:R-:W-:Y:S02]  /*3130*/  ULOP3.LUT UR4, UR4, 0x10000, URZ, 0xfc, !UPT ;  /* 0x0001000004047892 */ /* 0x000fe4000f8efcff */
[----:B------:R-:W-:Y:S01]  /*3140*/  UIADD3 UR64, UPT, UPT, -UR64, URZ, URZ ;  /* 0x000000ff40407290 */ /* 0x000fe2000fffe1ff */
[----:B------:R-:W-:Y:S01]  /*3150*/  UMOV UR50, 0x0 ;  /* 0x0000000000327882 */ /* 0x000fe20000000000 */
[----:B------:R-:W-:Y:S01]  /*3160*/  UMOV UR51, 0x8280010 ;  /* 0x0828001000337882 */ /* 0x000fe20000000000 */
[----:B---3--:R-:W-:Y:S01]  /*3170*/  R2UR UR65, R0 ;  /* 0x00000000004172ca */ /* 0x008fe200000e0000 */
[----:B------:R-:W-:Y:S01]  /*3180*/  UMOV UR48, 0x0 ;  /* 0x0000000000307882 */ /* 0x000fe20000000000 */
[----:B------:R-:W-:-:S13]  /*3190*/  UMOV UR49, 0x8280010 ;  /* 0x0828001000317882 */ /* 0x000fda0000000000 */
.L_x_57:
[----:B------:R-:W-:Y:S02]  /*31a0*/  LEA R0, R10, UR43, 0x3 ;  /* 0x0000002b0a007c11 */ /* 0x000fe4000f8e18ff */
[----:B------:R-:W-:Y:S02]  /*31b0*/  SHF.L.U32 R2, R9, 0x1f, RZ ;  /* 0x0000001f09027819 */ /* 0x000fe400000006ff */
[----:B------:R-:W-:Y:S01]  /*31c0*/  PLOP3.LUT P0, PT, PT, PT, UP4, 0x80, 0x8 ;  /* 0x000000000008781c */ /* 0x000fe20003f0f048 */
[----:B------:R-:W-:Y:S01]  /*31d0*/  VIADD R3, R0, 0x60 ;  /* 0x0000006000037836 */ /* 0x000fe20000000000 */
[----:B-1----:R-:W1:Y:S02]  /*31e0*/  SYNCS.PHASECHK.TRANS64.TRYWAIT P1, [R0+URZ+0x50], R2 ;  /* 0x00005002000075a7 */ /* 0x002e6400080211ff */
[----:B-1----:R-:W-:Y:S09]  /*31f0*/  @!P1 BRA `(.L_x_51) ;  /* 0x0000006c000c9947 */ /* 0x002ff20003800000 */
.L_x_114:
[----:B------:R-:W-:Y:S01]  /*3200*/  LEA R4, R10, UR43, 0x4 ;  /* 0x0000002b0a047c11 */ /* 0x000fe2000f8e20ff */
[----:B------:R-:W-:Y:S01]  /*3210*/  @UP4 ULEA UR5, UR39, UR43, 0x3 ;  /* 0x0000002b27054291 */ /* 0x000fe2000f8e18ff */
[----:B------:R-:W-:Y:S01]  /*3220*/  PLOP3.LUT P1, PT, PT, PT, PT, 0x80, 0x8 ;  /* 0x000000000008781c */ /* 0x000fe20003f2f070 */
[----:B------:R-:W-:Y:S01]  /*3230*/  ULEA UR45, UR46, UR43, 0x3 ;  /* 0x0000002b2e2d7291 */ /* 0x000fe2000f8e18ff */
[----:B------:R-:W-:Y:S01]  /*3240*/  PRMT R3, RZ, 0x654, R3 ;  /* 0x00000654ff037816 */ /* 0x000fe20000000003 */
[----:B------:R-:W-:Y:S01]  /*3250*/  UIMAD UR38, UR46, 0xa0, UR65 ;  /* 0x000000a02e2678a4 */ /* 0x000fe2000f8e0241 */
[----:B------:R-:W3:Y:S01]  /*3260*/  LDS.128 R4, [R4+0xd0] ;  /* 0x0000d00004047984 */ /* 0x000ee20000000c00 */
[----:B-1----:R-:W-:Y:S02]  /*3270*/  @P0 SHF.L.U32 R2, R8, 0x1f, RZ ;  /* 0x0000001f08020819 */ /* 0x002fe400000006ff */
[----:B------:R-:W-:Y:S01]  /*3280*/  SHF.L.U32 R0, R11, 0x1f, RZ ;  /* 0x0000001f0b007819 */ /* 0x000fe200000006ff */
[----:B------:R-:W-:Y:S01]  /*3290*/  @!PT LDS RZ, [RZ] ;  /* 0x00000000fffff984 */ /* 0x000fe20000000800 */
[----:B------:R-:W-:Y:S01]  /*32a0*/  @!PT LDS RZ, [RZ] ;  /* 0x00000000fffff984 */ /* 0x000fe20000000800 */
[----:B------:R-:W-:Y:S01]  /*32b0*/  @!PT LDS RZ, [RZ] ;  /* 0x00000000fffff984 */ /* 0x000fe20000000800 */
[----:B------:R-:W-:Y:S01]  /*32c0*/  @!PT LDS RZ, [RZ] ;  /* 0x00000000fffff984 */ /* 0x000fe20000000800 */
[----:B------:R1:W-:Y:S06]  /*32d0*/  MEMBAR.ALL.CTA ;  /* 0x0000000000007992 */ /* 0x0003ec0000008000 */
[----:B-1----:R-:W1:Y:S02]  /*32e0*/  FENCE.VIEW.ASYNC.S ;  /* 0x00000000000073c6 */ /* 0x002e640000000000 */
[----:B-1----:R1:W-:Y:S01]  /*32f0*/  SYNCS.ARRIVE.TRANS64.RED.A1T0 RZ, [R3+URZ], RZ ;  /* 0x000000ff03ff79a7 */ /* 0x0023e200081004ff */
[----:B------:R1:W4:Y:S01]  /*3300*/  @P0 SYNCS.PHASECHK.TRANS64.TRYWAIT P1, [UR5], R2 ;  /* 0x00000002ff0005a7 */ /* 0x0003220008021105 */
[----:B------:R-:W2:Y:S02]  /*3310*/  SYNCS.PHASECHK.TRANS64.TRYWAIT P0, [UR45+0x88], R0 ;  /* 0x00008800ff0075a7 */ /* 0x000ea4000800112d */
[----:B-1234-:R-:W-:Y:S05]  /*3320*/  @!P0 BRA `(.L_x_52) ;  /* 0x0000006800d48947 */ /* 0x01efea0003800000 */
.L_x_116:
[----:B------:R-:W-:Y:S01]  /*3330*/  IADD3 R10, PT, PT, R10, 0x1, RZ ;  /* 0x000000010a0a7810 */ /* 0x000fe20007ffe0ff */
[----:B------:R-:W-:Y:S06]  /*3340*/  BRA.U !UP4, `(.L_x_53) ;  /* 0x000000050c107547 */ /* 0x000fec000b800000 */
[----:B------:R-:W-:Y:S01]  /*3350*/  UPLOP3.LUT UP2, UPT, UPT, UPT, UPT, 0x40, 0x4 ;  /* 0x000000000004789c */ /* 0x000fe20003f4e870 */
[----:B------:R-:W-:Y:S01]  /*3360*/  UMOV UR41, UR64 ;  /* 0x0000004000297c82 */ /* 0x000fe20008000000 */
[----:B------:R-:W-:Y:S01]  /*3370*/  UMOV UR40, UR47 ;  /* 0x0000002f00287c82 */ /* 0x000fe20008000000 */
[----:B------:R-:W-:-:S08]  /*3380*/  UMOV UR5, UR39 ;  /* 0x0000002700057c82 */ /* 0x000fd00008000000 */
.L_x_56:
[----:B------:R-:W-:Y:S02]  /*3390*/  UIADD3 UR41, UPT, UPT, UR41, 0x1, URZ ;  /* 0x0000000129297890 */ /* 0x000fe4000fffe0ff */
[----:B--2---:R-:W-:Y:S02]  /*33a0*/  ULEA UR7, UR5, UR43, 0x3 ;  /* 0x0000002b05077291 */ /* 0x004fe4000f8e18ff */
[----:B------:R-:W-:Y:S01]  /*33b0*/  UISETP.NE.AND UP3, UPT, UR41, URZ, UPT ;  /* 0x000000ff2900728c */ /* 0x000fe2000bf65270 */
[----:B---3--:R-:W-:Y:S10]  /*33c0*/  @P1 BRA `(.L_x_54) ;  /* 0x00000000000c1947 */ /* 0x008ff40003800000 */
[----:B-1----:R-:W-:Y:S04]  /*33d0*/  SHF.L.U32 R2, R8, 0x1f, RZ ;  /* 0x0000001f08027819 */ /* 0x002fe800000006ff */
[----:B------:R-:W1:Y:S02]  /*33e0*/  SYNCS.PHASECHK.TRANS64.TRYWAIT P0, [UR7], R2 ;  /* 0x00000002ff0075a7 */ /* 0x000e640008001107 */
[----:B-1----:R-:W-:Y:S05]  /*33f0*/  @!P0 BRA `(.L_x_55) ;  /* 0x0000006800b88947 */ /* 0x002fea0003800000 */
.L_x_54:
[----:B------:R-:W-:Y:S01]  /*3400*/  UISETP.NE.AND UP0, UPT, UR40, 0x1, UPT ;  /* 0x000000012800788c */ /* 0x000fe2000bf05270 */
[----:B------:R-:W-:Y:S01]  /*3410*/  PLOP3.LUT P1, PT, PT, PT, PT, 0x80, 0x8 ;  /* 0x000000000008781c */ /* 0x000fe20003f2f070 */
[----:B------:R-:W-:Y:S02]  /*3420*/  UIADD3 UR6, UPT, UPT, UR5, 0x1, URZ ;  /* 0x0000000105067890 */ /* 0x000fe4000fffe0ff */
[----:B------:R-:W-:Y:S02]  /*3430*/  UIADD3 UR42, UPT, UPT, UR7, 0x10, URZ ;  /* 0x00000010072a7890 */ /* 0x000fe4000fffe0ff */
[----:B------:R-:W-:Y:S01]  /*3440*/  UISETP.NE.AND UP1, UPT, UR6, 0x2, UPT ;  /* 0x000000020600788c */ /* 0x000fe2000bf25270 */
[----:B------:R-:W-:Y:S01]  /*3450*/  PLOP3.LUT P0, PT, PT, PT, UP0, 0x80, 0x8 ;  /* 0x000000000008781c */ /* 0x000fe20003f0f008 */
[----:B------:R-:W-:Y:S02]  /*3460*/  UIADD3 UR40, UPT, UPT, UR40, -0x1, URZ ;  /* 0xffffffff28287890 */ /* 0x000fe4000fffe0ff */
[----:B------:R-:W-:Y:S02]  /*3470*/  USEL UR8, URZ, 0x1, UP1 ;  /* 0x00000001ff087887 */ /* 0x000fe40008800000 */
[----:B------:R-:W-:Y:S01]  /*3480*/  USEL UR39, UR6, URZ, UP1 ;  /* 0x000000ff06277287 */ /* 0x000fe20008800000 */
[----:B------:R-:W-:Y:S01]  /*3490*/  UMOV UR7, 0x40004040 ;  /* 0x4000404000077882 */ /* 0x000fe20000000000 */
[----:B------:R-:W-:Y:S02]  /*34a0*/  UMOV UR9, 0x40004040 ;  /* 0x4000404000097882 */ /* 0x000fe40000000000 */
[----:B------:R-:W-:Y:S01]  /*34b0*/  @UP0 ULEA UR6, UR39, UR43, 0x3 ;  /* 0x0000002b27060291 */ /* 0x000fe2000f8e18ff */
[----:B------:R-:W-:Y:S01]  /*34c0*/  LOP3.LUT R8, R8, UR8, RZ, 0x3c, !PT ;  /* 0x0000000808087c12 */ /* 0x000fe2000f8e3cff */
[----:B------:R-:W-:Y:S01]  /*34d0*/  ULEA UR8, UR5, UR44, 0xb ;  /* 0x0000002c05087291 */ /* 0x000fe2000f8e58ff */
[----:B------:R-:W-:Y:S02]  /*34e0*/  UMOV UR37, 0x40004040 ;  /* 0x4000404000257882 */ /* 0x000fe40000000000 */
[----:B-1----:R-:W-:Y:S01]  /*34f0*/  @P0 SHF.L.U32 R0, R8, 0x1f, RZ ;  /* 0x0000001f08000819 */ /* 0x002fe200000006ff */
[----:B------:R-:W-:Y:S02]  /*3500*/  UIADD3 UR34, UPT, UPT, UR8, 0x2, URZ ;  /* 0x0000000208227890 */ /* 0x000fe4000fffe0ff */
[----:B------:R-:W-:Y:S01]  /*3510*/  UIADD3 UR30, UPT, UPT, UR8, 0x4, URZ ;  /* 0x00000004081e7890 */ /* 0x000fe2000fffe0ff */
[----:B------:R2:W3:Y:S01]  /*3520*/  @P0 SYNCS.PHASECHK.TRANS64.TRYWAIT P1, [UR6], R0 ;  /* 0x00000000ff0005a7 */ /* 0x0004e20008021106 */
[----:B------:R-:W-:Y:S02]  /*3530*/  UIMAD UR6, UR5, 0xa00, UR4 ;  /* 0x00000a00050678a4 */ /* 0x000fe4000f8e0204 */
[----:B------:R-:W-:Y:S02]  /*3540*/  UIADD3 UR26, UPT, UPT, UR8, 0x6, URZ ;  /* 0x00000006081a7890 */ /* 0x000fe4000fffe0ff */
[----:B------:R-:W-:Y:S02]  /*3550*/  UIADD3 UR36, UPT, UPT, UR6, 0x2, URZ ;  /* 0x0000000206247890 */ /* 0x000fe4000fffe0ff */
[----:B------:R-:W-:Y:S02]  /*3560*/  UIADD3 UR32, UPT, UPT, UR6, 0x4, URZ ;  /* 0x0000000406207890 */ /* 0x000fe4000fffe0ff */
[----:B------:R-:W-:Y:S01]  /*3570*/  UIADD3 UR28, UPT, UPT, UR6, 0x6, URZ ;  /* 0x00000006061c7890 */ /* 0x000fe2000fffe0ff */
[----:B------:R2:W-:Y:S01]  /*3580*/  UTCHMMA gdesc[UR8], gdesc[UR6], tmem[UR38], tmem[UR62], idesc[UR63], UP2 ;  /* 0x00ff3e06080075ea */ /* 0x0005e20009000026 */
[----:B------:R-:W-:Y:S02]  /*3590*/  UIADD3 UR24, UPT, UPT, UR6, 0x500, URZ ;  /* 0x0000050006187890 */ /* 0x000fe4000fffe0ff */
[----:B------:R-:W-:Y:S02]  /*35a0*/  UIADD3 UR22, UPT, UPT, UR8, 0x400, URZ ;  /* 0x0000040008167890 */ /* 0x000fe4000fffe0ff */
[----:B------:R-:W-:Y:S02]  /*35b0*/  UIADD3 UR20, UPT, UPT, UR6, 0x502, URZ ;  /* 0x0000050206147890 */ /* 0x000fe4000fffe0ff */
[----:B------:R-:W-:Y:S02]  /*35c0*/  UIADD3 UR18, UPT, UPT, UR8, 0x402, URZ ;  /* 0x0000040208127890 */ /* 0x000fe4000fffe0ff */
[----:B------:R-:W-:Y:S02]  /*35d0*/  UIADD3 UR16, UPT, UPT, UR6, 0x504, URZ ;  /* 0x0000050406107890 */ /* 0x000fe4000fffe0ff */
[----:B------:R-:W-:Y:S02]  /*35e0*/  UIADD3 UR14, UPT, UPT, UR8, 0x404, URZ ;  /* 0x00000404080e7890 */ /* 0x000fe4000fffe0ff */
[----:B------:R-:W-:Y:S02]  /*35f0*/  UIADD3 UR12, UPT, UPT, UR6, 0x506, URZ ;  /* 0x00000506060c7890 */ /* 0x000fe4000fffe0ff */
[----:B------:R-:W-:Y:S02]  /*3600*/  UIADD3 UR10, UPT, UPT, UR8, 0x406, URZ ;  /* 0x00000406080a7890 */ /* 0x000fe4000fffe0ff */
[----:B------:R-:W-:Y:S01]  /*3610*/  UPLOP3.LUT UP2, UPT, UPT, UPT, UPT, 0x80, 0x8 ;  /* 0x000000000008789c */ /* 0x000fe20003f4f070 */
[----:B------:R-:W-:Y:S01]  /*3620*/  UMOV UR35, 0x40004040 ;  /* 0x4000404000237882 */ /* 0x000fe20000000000 */
[----:B------:R-:W-:Y:S01]  /*3630*/  UMOV UR33, 0x40004040 ;  /* 0x4000404000217882 */ /* 0x000fe20000000000 */
[----:B------:R2:W-:Y:S01]  /*3640*/  UTCHMMA gdesc[UR34], gdesc[UR36], tmem[UR38], tmem[UR60], idesc[UR61], UPT ;  /* 0x00ff3c24220075ea */ /* 0x0005e2000b800026 */
        /* <DEDUP_REMOVED lines=14> */
[----:B------:R-:W-:Y:S01]  /*3730*/  UMOV UR11, 0x40004040 ;  /* 0x40004040000b7882 */ /* 0x000fe20000000000 */
[----:B------:R2:W-:Y:S01]  /*3740*/  UTCHMMA gdesc[UR14], gdesc[UR16], tmem[UR38], tmem[UR50], idesc[UR51], UPT ;  /* 0x00ff32100e0075ea */ /* 0x0005e2000b800026 */
[----:B------:R2:W-:Y:S01]  /*3750*/  UTCHMMA gdesc[UR10], gdesc[UR12], tmem[UR38], tmem[UR48], idesc[UR49], UPT ;  /* 0x00ff300c0a0075ea */ /* 0x0005e2000b800026 */
[----:B------:R2:W-:Y:S01]  /*3760*/  UTCBAR [UR42], URZ ;  /* 0x000000ff2a0073e9 */ /* 0x0005e200080000ff */
[----:B------:R-:W-:Y:S01]  /*3770*/  UMOV UR5, UR39 ;  /* 0x0000002700057c82 */ /* 0x000fe20008000000 */
[----:B------:R-:W-:Y:S05]  /*3780*/  BRA.U UP3, `(.L_x_56) ;  /* 0xfffffffd03007547 */ /* 0x000fea000b83ffff */
.L_x_53:
[----:B------:R-:W-:Y:S01]  /*3790*/  UIADD3 UR5, UPT, UPT, UR46, 0x1, URZ ;  /* 0x000000012e057890 */ /* 0x000fe2000fffe0ff */
[----:B------:R-:W-:Y:S01]  /*37a0*/  LOP3.LUT P0, RZ, R6, 0x1, RZ, 0xc0, !PT ;  /* 0x0000000106ff7812 */ /* 0x000fe2000780c0ff */
[----:B--2---:R-:W-:Y:S01]  /*37b0*/  UIADD3 UR6, UPT, UPT, UR45, 0x70, URZ ;  /* 0x000000702d067890 */ /* 0x004fe2000fffe0ff */
[----:B---3--:R-:W-:Y:S01]  /*37c0*/  ISETP.NE.AND P1, PT, R10, 0x2, PT ;  /* 0x000000020a00780c */ /* 0x008fe20003f25270 */
[----:B------:R-:W-:-:S03]  /*37d0*/  UISETP.NE.AND UP0, UPT, UR5, 0x3, UPT ;  /* 0x000000030500788c */ /* 0x000fc6000bf05270 */
[----:B-1----:R-:W-:Y:S01]  /*37e0*/  SEL R0, RZ, 0x1, P1 ;  /* 0x00000001ff007807 */ /* 0x002fe20000800000 */
[----:B------:R-:W-:Y:S01]  /*37f0*/  USEL UR7, URZ, 0x1, UP0 ;  /* 0x00000001ff077887 */ /* 0x000fe20008000000 */
[----:B------:R-:W-:Y:S01]  /*3800*/  SEL R10, R10, RZ, P1 ;  /* 0x000000ff0a0a7207 */ /* 0x000fe20000800000 */
[----:B------:R-:W-:Y:S01]  /*3810*/  USEL UR46, UR5, URZ, UP0 ;  /* 0x000000ff052e7287 */ /* 0x000fe20008000000 */
[----:B------:R1:W-:Y:S01]  /*3820*/  UTCBAR [UR6], URZ ;  /* 0x000000ff060073e9 */ /* 0x0003e200080000ff */
[----:B------:R-:W-:Y:S02]  /*3830*/  LOP3.LUT R9, R9, R0, RZ, 0x3c, !PT ;  /* 0x0000000009097212 */ /* 0x000fe400078e3cff */
[----:B------:R-:W-:Y:S01]  /*3840*/  LOP3.LUT R11, R11, UR7, RZ, 0x3c, !PT ;  /* 0x000000070b0b7c12 */ /* 0x000fe2000f8e3cff */
[----:B------:R-:W-:Y:S07]  /*3850*/  @P0 BRA `(.L_x_57) ;  /* 0xfffffff800500947 */ /* 0x000fee000383ffff */
[----:B------:R-:W2:Y:S01]  /*3860*/  S2UR UR8, SR_CgaCtaId ;  /* 0x00000000000879c3 */ /* 0x000ea20000008800 */
[----:B------:R-:W-:Y:S01]  /*3870*/  ELECT P0, URZ, PT ;  /* 0x0000000000ff782f */ /* 0x000fe20003800000 */
[----:B------:R-:W-:Y:S01]  /*3880*/  IMAD.MOV.U32 R0, RZ, RZ, 0x1 ;  /* 0x00000001ff007424 */ /* 0x000fe200078e00ff */
[----:B------:R-:W-:Y:S01]  /*3890*/  UIADD3 UR43, UPT, UPT, UR43, 0x88, URZ ;  /* 0x000000882b2b7890 */ /* 0x000fe2000fffe0ff */
[----:B------:R-:W-:Y:S01]  /*38a0*/  SHF.L.U32 R2, R11, 0x1f, RZ ;  /* 0x0000001f0b027819 */ /* 0x000fe200000006ff */
[----:B------:R-:W-:-:S03]  /*38b0*/  UMOV UR4, 0x40 ;  /* 0x0000004000047882 */ /* 0x000fc60000000000 */
[----:B------:R-:W-:Y:S01]  /*38c0*/  UVIRTCOUNT.DEALLOC.SMPOOL 0x80 ;  /* 0x000000800000784c */ /* 0x000fe20000000000 */
[----:B--2---:R-:W-:Y:S02]  /*38d0*/  ULEA UR8, UR8, UR4, 0x18 ;  /* 0x0000000408087291 */ /* 0x004fe4000f8ec0ff */
[----:B------:R-:W-:-:S07]  /*38e0*/  ULEA UR4, UR46, UR43, 0x3 ;  /* 0x0000002b2e047291 */ /* 0x000fce000f8e18ff */
[----:B------:R2:W-:Y:S02]  /*38f0*/  @P0 STS.U8 [UR8+0x1c], R0 ;  /* 0x00001c00ff000988 */ /* 0x0005e40008000008 */
[----:B------:R-:W3:Y:S02]  /*3900*/  SYNCS.PHASECHK.TRANS64.TRYWAIT P0, [UR4], R2 ;  /* 0x00000002ff0075a7 */ /* 0x000ee40008001104 */
[----:B--23--:R-:W-:Y:S05]  /*3910*/  @!P0 BRA `(.L_x_58) ;  /* 0x0000006400888947 */ /* 0x00cfea0003800000 */
.L_x_119:
[----:B------:R-:W-:-:S04]  /*3920*/  UIADD3 UR4, UPT, UPT, UR46, 0x1, URZ ;  /* 0x000000012e047890 */ /* 0x000fc8000fffe0ff */
[----:B------:R-:W-:-:S04]  /*3930*/  UISETP.NE.AND UP0, UPT, UR4, 0x3, UPT ;  /* 0x000000030400788c */ /* 0x000fc8000bf05270 */
[----:B-1----:R-:W-:Y:S02]  /*3940*/  USEL UR6, URZ, 0x1, UP0 ;  /* 0x00000001ff067887 */ /* 0x002fe40008000000 */
[----:B------:R-:W-:-:S04]  /*3950*/  USEL UR4, UR4, URZ, UP0 ;  /* 0x000000ff04047287 */ /* 0x000fc80008000000 */
[----:B------:R-:W-:Y:S01]  /*3960*/  ULEA UR5, UR4, UR43, 0x3 ;  /* 0x0000002b04057291 */ /* 0x000fe2000f8e18ff */
[----:B------:R-:W-:-:S04]  /*3970*/  LOP3.LUT R11, R11, UR6, RZ, 0x3c, !PT ;  /* 0x000000060b0b7c12 */ /* 0x000fc8000f8e3cff */
[----:B--2---:R-:W-:-:S04]  /*3980*/  SHF.L.U32 R2, R11, 0x1f, RZ ;  /* 0x0000001f0b027819 */ /* 0x004fc800000006ff */
[----:B------:R-:W1:Y:S02]  /*3990*/  SYNCS.PHASECHK.TRANS64.TRYWAIT P0, [UR5], R2 ;  /* 0x00000002ff0075a7 */ /* 0x000e640008001105 */
[----:B-1----:R-:W-:Y:S05]  /*39a0*/  @!P0 BRA `(.L_x_59) ;  /* 0x00000064007c8947 */ /* 0x002fea0003800000 */
.L_x_121:
[----:B------:R-:W-:-:S04]  /*39b0*/  UIADD3 UR4, UPT, UPT, UR4, 0x1, URZ ;  /* 0x0000000104047890 */ /* 0x000fc8000fffe0ff */
[----:B------:R-:W-:-:S04]  /*39c0*/  UISETP.NE.AND UP0, UPT, UR4, 0x3, UPT ;  /* 0x000000030400788c */ /* 0x000fc8000bf05270 */
[----:B------:R-:W-:Y:S02]  /*39d0*/  USEL UR5, URZ, 0x1, UP0 ;  /* 0x00000001ff057887 */ /* 0x000fe40008000000 */
[----:B------:R-:W-:-:S04]  /*39e0*/  USEL UR4, UR4, URZ, UP0 ;  /* 0x000000ff04047287 */ /* 0x000fc80008000000 */
[----:B------:R-:W-:Y:S01]  /*39f0*/  ULEA UR4, UR4, UR43, 0x3 ;  /* 0x0000002b04047291 */ /* 0x000fe2000f8e18ff */
[----:B-1----:R-:W-:-:S04]  /*3a00*/  LOP3.LUT R2, R11, UR5, RZ, 0x3c, !PT ;  /* 0x000000050b027c12 */ /* 0x002fc8000f8e3cff */
[----:B------:R-:W-:-:S04]  /*3a10*/  SHF.L.U32 R2, R2, 0x1f, RZ ;  /* 0x0000001f02027819 */ /* 0x000fc800000006ff */
[----:B------:R-:W1:Y:S02]  /*3a20*/  SYNCS.PHASECHK.TRANS64.TRYWAIT P0, [UR4], R2 ;  /* 0x00000002ff0075a7 */ /* 0x000e640008001104 */
[----:B-1----:R-:W-:Y:S05]  /*3a30*/  @!P0 BRA `(.L_x_60) ;  /* 0x0000006400708947 */ /* 0x002fea0003800000 */
.L_x_123:
[----:B------:R-:W-:Y:S01]  /*3a40*/  NOP ;  /* 0x0000000000007918 */ /* 0x000fe20000000000 */
[----:B-1----:R-:W1:Y:S01]  /*3a50*/  LDS R0, [UR8+0x14] ;  /* 0x00001408ff007984 */ /* 0x002e620008000800 */
[----:B------:R-:W-:Y:S01]  /*3a60*/  ULOP3.LUT UR4, UR65, 0xffff, URZ, 0xc0, !UPT ;  /* 0x0000ffff41047892 */ /* 0x000fe2000f8ec0ff */
[----:B------:R-:W-:Y:S01]  /*3a70*/  UMOV UR5, 0xffff ;  /* 0x0000ffff00057882 */ /* 0x000fe20000000000 */
[----:B------:R-:W-:Y:S02]  /*3a80*/  UMOV UR6, 0x1 ;  /* 0x0000000100067882 */ /* 0x000fe40000000000 */
[----:B------:R-:W-:-:S04]  /*3a90*/  USHF.R.U32.HI UR4, URZ, 0x5, UR4 ;  /* 0x00000005ff047899 */ /* 0x000fc80008011604 */
[----:B------:R-:W-:Y:S02]  /*3aa0*/  USHF.L.U32 UR5, UR5, UR4, URZ ;  /* 0x0000000405057299 */ /* 0x000fe400080006ff */
[----:B------:R-:W-:-:S04]  /*3ab0*/  USHF.L.U32 UR4, UR6, UR4, URZ ;  /* 0x0000000406047299 */ /* 0x000fc800080006ff */
[----:B-1----:R-:W-:-:S04]  /*3ac0*/  LOP3.LUT R0, R0, UR5, RZ, 0xc0, !PT ;  /* 0x0000000500007c12 */ /* 0x002fc8000f8ec0ff */
[----:B------:R-:W-:-:S13]  /*3ad0*/  ISETP.NE.AND P0, PT, R0, UR5, PT ;  /* 0x0000000500007c0c */ /* 0x000fda000bf05270 */
[----:B------:R-:W-:Y:S05]  /*3ae0*/  @P0 BRA `(.L_x_61) ;  /* 0x0000000000580947 */ /* 0x000fea0003800000 */
[----:B------:R-:W1:Y:S02]  /*3af0*/  LDS R0, [UR8+0x18] ;  /* 0x00001808ff007984 */ /* 0x000e640008000800 */
[----:B-1----:R-:W-:-:S04]  /*3b00*/  LOP3.LUT R0, R0, UR4, RZ, 0xc0, !PT ;  /* 0x0000000400007c12 */ /* 0x002fc8000f8ec0ff */
[----:B------:R-:W-:-:S13]  /*3b10*/  ISETP.NE.AND P0, PT, R0, UR4, PT ;  /* 0x0000000400007c0c */ /* 0x000fda000bf05270 */
[----:B------:R-:W-:Y:S05]  /*3b20*/  @P0 BRA `(.L_x_62) ;  /* 0x00000000003c0947 */ /* 0x000fea0003800000 */
[----:B------:R-:W1:Y:S01]  /*3b30*/  S2R R2, SR_LANEID ;  /* 0x0000000000027919 */ /* 0x000e620000000000 */
[----:B------:R-:W-:-:S06]  /*3b40*/  ULOP3.LUT UR5, URZ, UR5, URZ, 0x33, !UPT ;  /* 0x00000005ff057292 */ /* 0x000fcc000f8e33ff */
[----:B------:R-:W-:-:S04]  /*3b50*/  IMAD.U32 R0, RZ, RZ, UR5 ;  /* 0x00000005ff007e24 */ /* 0x000fc8000f8e00ff */
[----:B------:R2:W3:Y:S02]  /*3b60*/  REDUX UR7, R0 ;  /* 0x00000000000773c4 */ /* 0x0004e40000000000 */
[----:B------:R4:W-:Y:S01]  /*3b70*/  UTCATOMSWS.AND URZ, UR5 ;  /* 0x0000000500ff79e3 */ /* 0x0009e20008000000 */
[----:B--2---:R-:W-:Y:S01]  /*3b80*/  LOP3.LUT R0, RZ, UR4, RZ, 0x33, !PT ;  /* 0x00000004ff007c12 */ /* 0x004fe2000f8e33ff */
[----:B------:R-:W-:Y:S02]  /*3b90*/  VOTEU.ANY UR4, UPT, PT ;  /* 0x0000000000047886 */ /* 0x000fe400038e0100 */
[----:B------:R-:W-:Y:S02]  /*3ba0*/  UFLO.U32 UR4, UR4 ;  /* 0x00000004000472bd */ /* 0x000fe400080e0000 */
[----:B------:R-:W2:Y:S04]  /*3bb0*/  REDUX UR6, R0 ;  /* 0x00000000000673c4 */ /* 0x000ea80000000000 */
[----:B-1----:R-:W-:-:S02]  /*3bc0*/  ISETP.EQ.U32.AND P0, PT, R2, UR4, PT ;  /* 0x0000000402007c0c */ /* 0x002fc4000bf02070 */
[----:B---3--:R-:W-:-:S11]  /*3bd0*/  MOV R2, UR7 ;  /* 0x0000000700027c02 */ /* 0x008fd60008000f00 */
[----:B------:R4:W-:Y:S01]  /*3be0*/  @P0 ATOMS.AND RZ, [UR8+0x14], R2 ;  /* 0x00001402ffff098c */ /* 0x0009e2000a800008 */
[----:B--2---:R-:W-:-:S05]  /*3bf0*/  IMAD.U32 R0, RZ, RZ, UR6 ;  /* 0x00000006ff007e24 */ /* 0x004fca000f8e00ff */
[----:B------:R4:W-:Y:S01]  /*3c00*/  @P0 ATOMS.AND RZ, [UR8+0x18], R0 ;  /* 0x00001800ffff098c */ /* 0x0009e2000a800008 */
[----:B------:R-:W-:Y:S05]  /*3c10*/  BRA `(.L_x_63) ;  /* 0x0000000000147947 */ /* 0x000fea0003800000 */
.L_x_62:
[----:B------:R-:W-:Y:S02]  /*3c20*/  MOV R2, 0x3c40 ;  /* 0x00003c4000027802 */ /* 0x000fe40000000f00 */
[----:B-----5:R-:W-:Y:S05]  /*3c30*/  CALL.REL.NOINC `($__internal_0_$__cuda_sm10x_tcgen05_guardrail_trap_col_being_dealloced_not_returned_by_alloc) ;  /* 0x0000006400a47944 */ /* 0x020fea0003c00000 */
[----:B------:R-:W-:Y:S05]  /*3c40*/  BRA `(.L_x_63) ;  /* 0x0000000000087947 */ /* 0x000fea0003800000 */
.L_x_61:
[----:B------:R-:W-:Y:S02]  /*3c50*/  MOV R2, 0x3c70 ;  /* 0x00003c7000027802 */ /* 0x000fe40000000f00 */
[----:B-----5:R-:W-:Y:S05]  /*3c60*/  CALL.REL.NOINC `($__internal_2_$__cuda_sm10x_tcgen05_guardrail_trap_unallocated_columns_being_dealloced) ;  /* 0x0000006400b07944 */ /* 0x020fea0003c00000 */
.L_x_63:
[----:B------:R-:W-:Y:S01]  /*3c70*/  NOP ;  /* 0x0000000000007918 */ /* 0x000fe20000000000 */
[----:B----4-:R-:W-:Y:S05]  /*3c80*/  EXIT ;  /* 0x000000000000794d */ /* 0x010fea0003800000 */
.L_x_46:
[----:B------:R-:W-:-:S09]  /*3c90*/  UISETP.NE.OR UP0, UPT, UR18, 0x3, !UP3 ;  /* 0x000000031200788c */ /* 0x000fd2000df05670 */
[----:B------:R-:W-:Y:S05]  /*3ca0*/  BRA.U UP0, `(.L_x_64) ;  /* 0x0000000d00d47547 */ /* 0x000fea000b800000 */
[----:B------:R-:W3:Y:S01]  /*3cb0*/  LDCU.64 UR4, c[0x0][0x888] ;  /* 0x00011100ff0477ac */ /* 0x000ee20008000a00 */
[----:B------:R-:W-:Y:S02]  /*3cc0*/  HFMA2 R9, -RZ, RZ, 0, 0 ;  /* 0x00000000ff097431 */ /* 0x000fe400000001ff */
[----:B------:R-:W-:Y:S01]  /*3cd0*/  IMAD.MOV.U32 R11, RZ, RZ, 0x1 ;  /* 0x00000001ff0b7424 */ /* 0x000fe200078e00ff */
[----:B------:R-:W-:Y:S01]  /*3ce0*/  MOV R8, 0xa000 ;  /* 0x0000a00000087802 */ /* 0x000fe20000000f00 */
[----:B------:R-:W4:Y:S01]  /*3cf0*/  LDCU UR44, c[0x0][0x370] ;  /* 0x00006e00ff2c77ac */ /* 0x000f220008000800 */
[----:B------:R-:W-:Y:S01]  /*3d00*/  IMAD.MOV.U32 R10, RZ, RZ, RZ ;  /* 0x000000ffff0a7224 */ /* 0x000fe200078e00ff */
[----:B------:R-:W4:Y:S01]  /*3d10*/  LDCU.128 UR52, c[0x0][0xb10] ;  /* 0x00016200ff3477ac */ /* 0x000f220008000c00 */
[----:B------:R-:W1:Y:S01]  /*3d20*/  LDCU UR37, c[0x0][0x374] ;  /* 0x00006e80ff2577ac */ /* 0x000e620008000800 */
[----:B------:R-:W2:Y:S01]  /*3d30*/  LDCU.64 UR42, c[0x0][0x890] ;  /* 0x00011200ff2a77ac */ /* 0x000ea20008000a00 */
[----:B------:R-:W2:Y:S01]  /*3d40*/  LDCU UR29, c[0x0][0xb0c] ;  /* 0x00016180ff1d77ac */ /* 0x000ea20008000800 */
[----:B---3--:R-:W-:Y:S01]  /*3d50*/  UISETP.NE.U32.AND UP0, UPT, UR4, URZ, UPT ;  /* 0x000000ff0400728c */ /* 0x008fe2000bf05070 */
[----:B------:R-:W3:Y:S01]  /*3d60*/  LDCU UR56, c[0x0][0xb20] ;  /* 0x00016400ff3877ac */ /* 0x000ee20008000800 */
[----:B------:R-:W3:Y:S01]  /*3d70*/  LDCU UR4, c[0x0][0xb30] ;  /* 0x00016600ff0477ac */ /* 0x000ee20008000800 */
[----:B----4-:R-:W-:-:S02]  /*3d80*/  UIMAD.WIDE.U32 UR8, UR44, UR52, URZ ;  /* 0x000000342c0872a5 */ /* 0x010fc4000f8e00ff */
[----:B-1----:R-:W-:Y:S02]  /*3d90*/  UIMAD.WIDE.U32 UR10, UR37, UR55, URZ ;  /* 0x00000037250a72a5 */ /* 0x002fe4000f8e00ff */
[----:B--2---:R-:W-:Y:S02]  /*3da0*/  UISETP.NE.U32.AND UP6, UPT, UR42, URZ, UPT ;  /* 0x000000ff2a00728c */ /* 0x004fe4000bfc5070 */
[----:B------:R-:W-:Y:S01]  /*3db0*/  UISETP.NE.AND.EX UP5, UPT, UR5, URZ, UPT, UP0 ;  /* 0x000000ff0500728c */ /* 0x000fe2000bfa5300 */
[----:B------:R-:W-:Y:S01]  /*3dc0*/  UMOV UR6, 0x400 ;  /* 0x0000040000067882 */ /* 0x000fe20000000000 */
[----:B------:R-:W-:Y:S01]  /*3dd0*/  UISETP.NE.AND UP0, UPT, UR21, 0x1, UPT ;  /* 0x000000011500788c */ /* 0x000fe2000bf05270 */
[----:B------:R-:W-:Y:S01]  /*3de0*/  UMOV UR8, UR9 ;  /* 0x0000000900087c82 */ /* 0x000fe20008000000 */
[----:B------:R-:W-:Y:S01]  /*3df0*/  UMOV UR45, UR11 ;  /* 0x0000000b002d7c82 */ /* 0x000fe20008000000 */
[----:B------:R-:W-:Y:S01]  /*3e00*/  UISETP.NE.AND UP0, UPT, UR29, 0x1, UPT ;  /* 0x000000011d00788c */ /* 0x000fe2000bf05270 */
[----:B------:R-:W1:Y:S01]  /*3e10*/  LDCU.64 UR50, c[0x0][0x348] ;  /* 0x00006900ff3277ac */ /* 0x000e620008000a00 */
[----:B------:R-:W-:Y:S01]  /*3e20*/  UMOV UR30, URZ ;  /* 0x000000ff001e7c82 */ /* 0x000fe20008000000 */
[----:B------:R-:W-:-:S02]  /*3e30*/  UPLOP3.LUT UP1, UPT, UPT, UPT, UPT, 0x40, 0x4 ;  /* 0x000000000004789c */ /* 0x000fc40003f2e870 */
[----:B------:R-:W-:Y:S01]  /*3e40*/  UISETP.GE.AND UP3, UPT, UR21, 0x1, UPT ;  /* 0x000000011500788c */ /* 0x000fe2000bf66270 */
[----:B------:R-:W2:Y:S01]  /*3e50*/  LDCU.64 UR22, c[0x0][0xb28] ;  /* 0x00016500ff1677ac */ /* 0x000ea20008000a00 */
[----:B------:R-:W-:Y:S02]  /*3e60*/  ULEA UR6, UR15, UR6, 0x18 ;  /* 0x000000060f067291 */ /* 0x000fe4000f8ec0ff */
[----:B------:R-:W-:Y:S02]  /*3e70*/  UISETP.NE.AND.EX UP6, UPT, UR43, URZ, UPT, UP6 ;  /* 0x000000ff2b00728c */ /* 0x000fe4000bfc5360 */
[----:B------:R-:W-:Y:S02]  /*3e80*/  USHF.R.U32.HI UR46, URZ, UR53, UR8 ;  /* 0x00000035ff2e7299 */ /* 0x000fe40008011608 */
[----:B---3--:R-:W-:Y:S02]  /*3e90*/  USHF.R.U32.HI UR45, URZ, UR56, UR45 ;  /* 0x00000038ff2d7299 */ /* 0x008fe4000801162d */
[----:B------:R-:W-:-:S02]  /*3ea0*/  UISETP.NE.AND UP0, UPT, UR54, 0x1, UPT ;  /* 0x000000013600788c */ /* 0x000fc4000bf05270 */
[----:B------:R-:W-:-:S11]  /*3eb0*/  UISETP.NE.AND UP4, UPT, UR4, 0x1, UPT ;  /* 0x000000010400788c */ /* 0x000fd6000bf85270 */
.L_x_72:
[C---:B------:R-:W-:Y:S02]  /*3ec0*/  LEA R3, R10.reuse, UR6, 0x3 ;  /* 0x000000060a037c11 */ /* 0x040fe4000f8e18ff */
[----:B------:R-:W-:Y:S02]  /*3ed0*/  SHF.L.U32 R0, R9, 0x1f, RZ ;  /* 0x0000001f09007819 */ /* 0x000fe400000006ff */
[----:B------:R-:W-:Y:S02]  /*3ee0*/  LEA R4, R10, UR6, 0x4 ;  /* 0x000000060a047c11 */ /* 0x000fe4000f8e20ff */
[----:B------:R-:W3:Y:S02]  /*3ef0*/  SYNCS.PHASECHK.TRANS64.TRYWAIT P0, [R3+URZ+0x50], R0 ;  /* 0x00005000030075a7 */ /* 0x000ee400080011ff */
[----:B---3--:R-:W-:Y:S05]  /*3f00*/  @!P0 BRA `(.L_x_65) ;  /* 0x0000006000548947 */ /* 0x008fea0003800000 */
.L_x_124:
[----:B------:R-:W4:Y:S01]  /*3f10*/  LDS.128 R4, [R4+0xd0] ;  /* 0x0000d00004047984 */ /* 0x000f220000000c00 */
[----:B------:R-:W-:Y:S01]  /*3f20*/  UISETP.GE.AND UP0, UPT, UR21, 0x1, UPT ;  /* 0x000000011500788c */ /* 0x000fe2000bf06270 */
[----:B------:R-:W-:Y:S01]  /*3f30*/  @!PT LDS RZ, [RZ] ;  /* 0x00000000fffff984 */ /* 0x000fe20000000800 */
[----:B------:R-:W-:Y:S01]  /*3f40*/  @!PT LDS RZ, [RZ] ;  /* 0x00000000fffff984 */ /* 0x000fe20000000800 */
[----:B------:R-:W-:Y:S01]  /*3f50*/  @!PT LDS RZ, [RZ] ;  /* 0x00000000fffff984 */ /* 0x000fe20000000800 */
[----:B------:R-:W-:Y:S01]  /*3f60*/  @!PT LDS RZ, [RZ] ;  /* 0x00000000fffff984 */ /* 0x000fe20000000800 */
[----:B------:R1:W-:Y:S06]  /*3f70*/  MEMBAR.ALL.CTA ;  /* 0x0000000000007992 */ /* 0x0003ec0000008000 */
[----:B-1----:R-:W1:Y:S01]  /*3f80*/  FENCE.VIEW.ASYNC.S ;  /* 0x00000000000073c6 */ /* 0x002e620000000000 */
[----:B----4-:R-:W-:Y:S11]  /*3f90*/  LOP3.LUT P0, RZ, R6, 0x1, RZ, 0xc0, !PT ;  /* 0x0000000106ff7812 */ /* 0x010ff6000780c0ff */
[----:B------:R-:W-:Y:S02]  /*3fa0*/  @!UPT UIADD3 URZ, UPT, UPT, URZ, URZ, URZ ;  /* 0x000000fffffff290 */ /* 0x000fe4000fffe0ff */
[----:B-1----:R-:W-:Y:S01]  /*3fb0*/  VOTEU.ANY UP3, P0 ;  /* 0x0000000000ff7886 */ /* 0x002fe20000060100 */
[----:B------:R-:W-:Y:S11]  /*3fc0*/  PLOP3.LUT P0, PT, PT, PT, UP3, 0x80, 0x8 ;  /* 0x000000000008781c */ /* 0x000ff60003f0f038 */
[----:B------:R-:W-:Y:S02]  /*3fd0*/  @!UPT UIADD3 URZ, UPT, UPT, URZ, URZ, URZ ;  /* 0x000000fffffff290 */ /* 0x000fe4000fffe0ff */
[----:B---3--:R-:W-:Y:S02]  /*3fe0*/  @P0 SHF.R.U32.HI R0, RZ, 0x10, R5 ;  /* 0x00000010ff000819 */ /* 0x008fe40000011605 */
[----:B------:R-:W-:Y:S02]  /*3ff0*/  @P0 MOV R2, R4 ;  /* 0x0000000400020202 */ /* 0x000fe40000000f00 */
[----:B------:R-:W-:Y:S01]  /*4000*/  @P0 R2UR UR4, R0 ;  /* 0x00000000000402ca */ /* 0x000fe200000e0000 */
[----:B------:R-:W-:Y:S01]  /*4010*/  VIADD R0, R3, 0x60 ;  /* 0x0000006003007836 */ /* 0x000fe20000000000 */
[----:B------:R-:W-:Y:S02]  /*4020*/  @P0 LOP3.LUT R4, R5, 0xffff, RZ, 0xc0, !PT ;  /* 0x0000ffff05040812 */ /* 0x000fe400078ec0ff */
[----:B------:R-:W-:Y:S02]  /*4030*/  @P0 R2UR UR7, R2 ;  /* 0x00000000020702ca */ /* 0x000fe400000e0000 */
[----:B------:R-:W-:Y:S02]  /*4040*/  PRMT R0, RZ, 0x654, R0 ;  /* 0x00000654ff007816 */ /* 0x000fe40000000000 */
[----:B------:R-:W-:Y:S02]  /*4050*/  @P0 R2UR UR5, R4 ;  /* 0x00000000040502ca */ /* 0x000fe400000e0000 */
[----:B------:R1:W-:Y:S03]  /*4060*/  SYNCS.ARRIVE.TRANS64.RED.A1T0 RZ, [R0+URZ], RZ ;  /* 0x000000ff00ff79a7 */ /* 0x0003e600081004ff */
[----:B------:R-:W-:Y:S04]  /*4070*/  @UP3 UMOV UR31, UR4 ;  /* 0x00000004001f3c82 */ /* 0x000fe80008000000 */
[----:B------:R-:W-:Y:S04]  /*4080*/  @UP3 UMOV UR14, UR7 ;  /* 0x00000007000e3c82 */ /* 0x000fe80008000000 */
[----:B------:R-:W-:Y:S01]  /*4090*/  @UP3 UMOV UR13, UR5 ;  /* 0x00000005000d3c82 */ /* 0x000fe20008000000 */
[----:B------:R-:W-:Y:S05]  /*40a0*/  BRA.U !UP0, `(.L_x_66) ;  /* 0x0000000108c07547 */ /* 0x000fea000b800000 */
[----:B------:R-:W-:Y:S02]  /*40b0*/  UIMAD.WIDE.U32 UR10, UR13, UR55, URZ ;  /* 0x000000370d0a72a5 */ /* 0x000fe4000f8e00ff */
[----:B------:R-:W-:Y:S02]  /*40c0*/  UP2UR UR12, UPR, URZ, 0x4 ;  /* 0x00000004ff0c7883 */ /* 0x000fe40008000000 */
[----:B------:R-:W-:Y:S02]  /*40d0*/  UISETP.NE.AND UP2, UPT, UR54, 0x1, UPT ;  /* 0x000000013600788c */ /* 0x000fe4000bf45270 */
[----:B------:R-:W-:Y:S02]  /*40e0*/  UIMAD.WIDE.U32 UR16, UR14, UR52, URZ ;  /* 0x000000340e1072a5 */ /* 0x000fe4000f8e00ff */
[----:B------:R-:W-:Y:S02]  /*40f0*/  USEL UR4, UR37, UR45, !UP2 ;  /* 0x0000002d25047287 */ /* 0x000fe4000d000000 */
[----:B------:R-:W-:Y:S02]  /*4100*/  UISETP.NE.AND UP0, UPT, UR29, 0x1, UPT ;  /* 0x000000011d00788c */ /* 0x000fe4000bf05270 */
[----:B------:R-:W-:Y:S02]  /*4110*/  UP2UR UR20, UPR, URZ, 0x2 ;  /* 0x00000002ff147883 */ /* 0x000fe40008000000 */
[----:B------:R-:W-:Y:S02]  /*4120*/  UISETP.NE.AND UP1, UPT, UR21, 0x1, UPT ;  /* 0x000000011500788c */ /* 0x000fe4000bf25270 */
[----:B--2---:R-:W-:Y:S02]  /*4130*/  UIMAD.WIDE.U32 UR18, UR4, UR22, URZ ;  /* 0x00000016041272a5 */ /* 0x004fe4000f8e00ff */
[----:B------:R-:W-:Y:S01]  /*4140*/  USEL UR8, UR44, UR46, !UP0 ;  /* 0x0000002e2c087287 */ /* 0x000fe2000c000000 */
[----:B------:R-:W-:Y:S02]  /*4150*/  UMOV UR5, UR11 ;  /* 0x0000000b00057c82 */ /* 0x000fe40008000000 */
[----:B------:R-:W-:Y:S02]  /*4160*/  USHF.R.U32.HI UR7, URZ, UR56, UR5 ;  /* 0x00000038ff077299 */ /* 0x000fe40008011605 */
[----:B------:R-:W-:Y:S02]  /*4170*/  UIMAD.WIDE.U32 UR24, UR8, UR22, URZ ;  /* 0x00000016081872a5 */ /* 0x000fe4000f8e00ff */
[----:B------:R-:W-:Y:S02]  /*4180*/  USEL UR7, UR13, UR7, !UP2 ;  /* 0x000000070d077287 */ /* 0x000fe4000d000000 */
[----:B------:R-:W-:Y:S02]  /*4190*/  UISETP.NE.AND UP2, UPT, UR12, URZ, UPT ;  /* 0x000000ff0c00728c */ /* 0x000fe4000bf45270 */
[----:B------:R-:W-:Y:S01]  /*41a0*/  UIMAD.WIDE.U32 UR10, UR7, UR22, URZ ;  /* 0x00000016070a72a5 */ /* 0x000fe2000f8e00ff */
[----:B------:R-:W-:Y:S02]  /*41b0*/  UMOV UR5, UR17 ;  /* 0x0000001100057c82 */ /* 0x000fe40008000000 */
[----:B------:R-:W-:Y:S03]  /*41c0*/  USHF.R.U32.HI UR9, URZ, UR53, UR5 ;  /* 0x00000035ff097299 */ /* 0x000fe60008011605 */
[----:B------:R-:W-:Y:S02]  /*41d0*/  UMOV UR5, UR19 ;  /* 0x0000001300057c82 */ /* 0x000fe40008000000 */
[----:B------:R-:W-:Y:S03]  /*41e0*/  @UP1 USHF.R.U32.HI UR4, URZ, UR23, UR5 ;  /* 0x00000017ff041299 */ /* 0x000fe60008011605 */
[----:B------:R-:W-:Y:S01]  /*41f0*/  UMOV UR5, UR25 ;  /* 0x0000001900057c82 */ /* 0x000fe20008000000 */
[----:B------:R-:W-:Y:S02]  /*4200*/  UIMAD UR4, UR21, UR4, URZ ;  /* 0x00000004150472a4 */ /* 0x000fe4000f8e02ff */
[----:B------:R-:W-:Y:S02]  /*4210*/  @UP1 USHF.R.U32.HI UR8, URZ, UR23, UR5 ;  /* 0x00000017ff081299 */ /* 0x000fe40008011605 */
[----:B------:R-:W-:Y:S02]  /*4220*/  USEL UR5, UR14, UR9, !UP0 ;  /* 0x000000090e057287 */ /* 0x000fe4000c000000 */
[----:B------:R-:W-:Y:S02]  /*4230*/  UIMAD UR9, UR21, UR8, URZ ;  /* 0x00000008150972a4 */ /* 0x000fe4000f8e02ff */
[----:B------:R-:W-:Y:S03]  /*4240*/  UISETP.GE.AND UP0, UPT, UR7, UR4, UPT ;  /* 0x000000040700728c */ /* 0x000fe6000bf06270 */
[----:B------:R-:W-:Y:S01]  /*4250*/  UMOV UR4, UR11 ;  /* 0x0000000b00047c82 */ /* 0x000fe20008000000 */
[----:B------:R-:W-:Y:S02]  /*4260*/  UISETP.GE.OR UP0, UPT, UR5, UR9, UP0 ;  /* 0x000000090500728c */ /* 0x000fe40008706670 */
[----:B------:R-:W-:Y:S02]  /*4270*/  USHF.R.U32.HI UR4, URZ, UR23, UR4 ;  /* 0x00000017ff047299 */ /* 0x000fe40008011604 */
[----:B------:R-:W-:Y:S02]  /*4280*/  UIMAD.WIDE.U32 UR10, UR5, UR22, URZ ;  /* 0x00000016050a72a5 */ /* 0x000fe4000f8e00ff */
[----:B------:R-:W-:Y:S04]  /*4290*/  USEL UR12, UR7, UR4, !UP1 ;  /* 0x00000004070c7287 */ /* 0x000fe8000c800000 */
[----:B------:R-:W-:Y:S01]  /*42a0*/  UIADD3 UR9, UPT, UPT, -UR12, URZ, URZ ;  /* 0x000000ff0c097290 */ /* 0x000fe2000fffe1ff */
[----:B------:R-:W-:Y:S02]  /*42b0*/  @!UP0 UMOV UR4, UR11 ;  /* 0x0000000b00048c82 */ /* 0x000fe40008000000 */
[----:B------:R-:W-:Y:S02]  /*42c0*/  @!UP0 USHF.R.U32.HI UR4, URZ, UR23, UR4 ;  /* 0x00000017ff048299 */ /* 0x000fe40008011604 */
[----:B------:R-:W-:Y:S02]  /*42d0*/  UIMAD UR9, UR21, UR9, UR7 ;  /* 0x00000009150972a4 */ /* 0x000fe4000f8e0207 */
[----:B------:R-:W-:Y:S02]  /*42e0*/  @!UP0 USEL UR4, UR5, UR4, !UP1 ;  /* 0x0000000405048287 */ /* 0x000fe4000c800000 */
[----:B------:R-:W-:Y:S02]  /*42f0*/  UISETP.NE.AND UP1, UPT, UR20, URZ, UPT ;  /* 0x000000ff1400728c */ /* 0x000fe4000bf25270 */
[----:B------:R-:W-:Y:S02]  /*4300*/  @!UP0 UIMAD UR8, UR8, UR9, UR4 ;  /* 0x00000009080882a4 */ /* 0x000fe4000f8e0204 */
[----:B------:R-:W-:Y:S02]  /*4310*/  @!UP0 UIADD3 UR10, UPT, UPT, UR12, -UR4, URZ ;  /* 0x800000040c0a8290 */ /* 0x000fe4000fffe0ff */
[----:B------:R-:W-:Y:S02]  /*4320*/  UIADD3 UR9, UPT, UPT, -UR7, URZ, URZ ;  /* 0x000000ff07097290 */ /* 0x000fe4000fffe1ff */
[----:B------:R-:W-:Y:S02]  /*4330*/  UIADD3 UR4, UPT, UPT, -UR5, URZ, URZ ;  /* 0x000000ff05047290 */ /* 0x000fe4000fffe1ff */
[----:B------:R-:W-:Y:S03]  /*4340*/  @!UP0 UIMAD UR7, UR10, UR21, UR5 ;  /* 0x000000150a0782a4 */ /* 0x000fe6000f8e0205 */
[----:B------:R-:W-:Y:S01]  /*4350*/  @!UP0 UMOV UR5, UR8 ;  /* 0x0000000800058c82 */ /* 0x000fe20008000000 */
[----:B------:R-:W-:Y:S02]  /*4360*/  UIMAD UR8, UR29, UR4, UR14 ;  /* 0x000000041d0872a4 */ /* 0x000fe4000f8e020e */
[----:B------:R-:W-:Y:S02]  /*4370*/  UIMAD UR4, UR54, UR9, UR13 ;  /* 0x00000009360472a4 */ /* 0x000fe4000f8e020d */
[----:B------:R-:W-:Y:S02]  /*4380*/  UIMAD UR14, UR5, UR29, UR8 ;  /* 0x0000001d050e72a4 */ /* 0x000fe4000f8e0208 */
[----:B------:R-:W-:Y:S11]  /*4390*/  UIMAD UR13, UR7, UR54, UR4 ;  /* 0x00000036070d72a4 */ /* 0x000ff6000f8e0204 */
[----:B------:R-:W-:Y:S01]  /*43a0*/  @!UPT UIADD3 URZ, UPT, UPT, URZ, URZ, URZ ;  /* 0x000000fffffff290 */ /* 0x000fe2000fffe0ff */
.L_x_66:
[----:B------:R-:W3:Y:S01]  /*43b0*/  @!UP4 LDCU.128 UR16, c[0x0][0xb10] ;  /* 0x00016200ff10c7ac */ /* 0x000ee20008000c00 */
[----:B------:R-:W-:Y:S04]  /*43c0*/  ISETP.NE.U32.AND P0, PT, RZ, UR42, PT ;  /* 0x0000002aff007c0c */ /* 0x000fe8000bf05070 */
[----:B------:R-:W-:Y:S01]  /*43d0*/  ISETP.NE.AND.EX P0, PT, RZ, UR43, PT, P0 ;  /* 0x0000002bff007c0c */ /* 0x000fe2000bf05300 */
[----:B------:R-:W4:Y:S01]  /*43e0*/  @!UP4 LDCU UR5, c[0x0][0xb0c] ;  /* 0x00016180ff05c7ac */ /* 0x000f220008000800 */
[----:B---3--:R-:W-:Y:S02]  /*43f0*/  UIMAD.WIDE.U32 UR8, UR14, UR16, URZ ;  /* 0x000000100e0872a5 */ /* 0x008fe4000f8e00ff */
[----:B------:R-:W-:Y:S05]  /*4400*/  UIMAD.WIDE.U32 UR10, UR13, UR19, URZ ;  /* 0x000000130d0a72a5 */ /* 0x000fea000f8e00ff */
[----:B------:R-:W-:Y:S01]  /*4410*/  @!UP4 UMOV UR4, UR9 ;  /* 0x000000090004cc82 */ /* 0x000fe20008000000 */
[----:B----4-:R-:W-:Y:S02]  /*4420*/  @!UP4 UISETP.NE.AND UP0, UPT, UR5, 0x1, UPT ;  /* 0x000000010500c88c */ /* 0x010fe4000bf05270 */
[----:B------:R-:W-:Y:S01]  /*4430*/  @!UP4 USHF.R.U32.HI UR4, URZ, UR17, UR4 ;  /* 0x00000011ff04c299 */ /* 0x000fe20008011604 */
[----:B------:R-:W-:Y:S03]  /*4440*/  @!UP4 UMOV UR7, UR11 ;  /* 0x0000000b0007cc82 */ /* 0x000fe60008000000 */
[----:B------:R-:W-:Y:S02]  /*4450*/  @!UP4 USEL UR8, UR14, UR4, !UP0 ;  /* 0x000000040e08c287 */ /* 0x000fe4000c000000 */
[----:B------:R-:W-:Y:S05]  /*4460*/  @!UP4 UISETP.NE.AND UP0, UPT, UR18, 0x1, UPT ;  /* 0x000000011200c88c */ /* 0x000fea000bf05270 */
[----:B------:R-:W3:Y:S02]  /*4470*/  @!UP4 LDCU UR4, c[0x0][0xb20] ;  /* 0x00016400ff04c7ac */ /* 0x000ee40008000800 */
[----:B---3--:R-:W-:Y:S04]  /*4480*/  @!UP4 USHF.R.U32.HI UR7, URZ, UR4, UR7 ;  /* 0x00000004ff07c299 */ /* 0x008fe80008011607 */
[----:B------:R-:W-:Y:S04]  /*4490*/  @!UP4 USEL UR7, UR13, UR7, !UP0 ;  /* 0x000000070d07c287 */ /* 0x000fe8000c000000 */
[----:B------:R-:W-:Y:S02]  /*44a0*/  @!UP4 UIADD3 UR4, UPT, UPT, -UR8, UR7, URZ ;  /* 0x000000070804c290 */ /* 0x000fe4000fffe1ff */
[----:B------:R-:W-:Y:S02]  /*44b0*/  @!UP4 UIADD3 UR7, UPT, UPT, UR8, -UR7, URZ ;  /* 0x800000070807c290 */ /* 0x000fe4000fffe0ff */
[----:B------:R-:W-:Y:S02]  /*44c0*/  @!UP4 UIMAD UR14, UR4, UR5, UR14 ;  /* 0x00000005040ec2a4 */ /* 0x000fe4000f8e020e */
[----:B------:R-:W-:Y:S01]  /*44d0*/  @!UP4 UIMAD UR13, UR7, UR18, UR13 ;  /* 0x00000012070dc2a4 */ /* 0x000fe2000f8e020d */
[----:B------:R-:W-:Y:S11]  /*44e0*/  BRA.U UP1, `(.L_x_67) ;  /* 0x0000000101107547 */ /* 0x000ff6000b800000 */
[----:B------:R-:W-:Y:S04]  /*44f0*/  MOV R2, UR49 ;  /* 0x0000003100027c02 */ /* 0x000fe80008000f00 */
[----:B------:R-:W-:Y:S04]  /*4500*/  SHF.L.U32 R2, R2, 0x1f, RZ ;  /* 0x0000001f02027819 */ /* 0x000fe800000006ff */
[----:B------:R-:W3:Y:S02]  /*4510*/  SYNCS.PHASECHK.TRANS64.TRYWAIT P1, [UR6+0x48], R2 ;  /* 0x00004802ff0075a7 */ /* 0x000ee40008021106 */
[----:B---3--:R-:W-:Y:S05]  /*4520*/  @!P1 BRA `(.L_x_68) ;  /* 0x0000005800e09947 */ /* 0x008fea0003800000 */
.L_x_67:
[----:B------:R-:W-:Y:S05]  /*4530*/  BRA.U !UP6, `(.L_x_69) ;  /* 0x000000010e407547 */ /* 0x000fea000b800000 */
[----:B------:R-:W-:Y:S01]  /*4540*/  UPLOP3.LUT UP2, UPT, UPT, UPT, UP5, 0x80, 0x8 ;  /* 0x000000000008789c */ /* 0x000fe20003f4f050 */
[----:B-1----:R-:W-:Y:S01]  /*4550*/  IMAD.MOV.U32 R0, RZ, RZ, 0x1 ;  /* 0x00000001ff007424 */ /* 0x002fe200078e00ff */
[----:B------:R-:W1:Y:S04]  /*4560*/  LDCU.64 UR8, c[0x0][0x358] ;  /* 0x00006b00ff0877ac */ /* 0x000e680008000a00 */
[----:B------:R-:W-:Y:S05]  /*4570*/  PLOP3.LUT P1, PT, PT, PT, UP2, 0x80, 0x8 ;  /* 0x000000000008781c */ /* 0x000fea0003f2f028 */
[----:B------:R-:W3:Y:S01]  /*4580*/  @UP2 LDCU.64 UR4, c[0x0][0x888] ;  /* 0x00011100ff0427ac */ /* 0x000ee20008000a00 */
[----:B------:R-:W-:Y:S04]  /*4590*/  @UP2 UIMAD UR7, UR36, UR42, URZ ;  /* 0x0000002a240722a4 */ /* 0x000fe8000f8e02ff */
[----:B---3--:R-:W-:Y:S06]  /*45a0*/  @UP2 UIMAD.WIDE UR4, UR7, 0x4, UR4 ;  /* 0x00000004070428a5 */ /* 0x008fec000f8e0204 */
[----:B------:R-:W-:Y:S02]  /*45b0*/  IMAD.U32 R2, RZ, RZ, UR4 ;  /* 0x00000004ff027e24 */ /* 0x000fe4000f8e00ff */
[----:B------:R-:W-:Y:S03]  /*45c0*/  IMAD.U32 R3, RZ, RZ, UR5 ;  /* 0x00000005ff037e24 */ /* 0x000fe6000f8e00ff */
[----:B------:R-:W3:Y:S02]  /*45d0*/  @!UP2 LDCU UR4, c[0x0][0x880] ;  /* 0x00011000ff04a7ac */ /* 0x000ee40008000800 */
[----:B-1---5:R1:W5:Y:S02]  /*45e0*/  @P1 LDG.E R157, desc[UR8][R2.64] ;  /* 0x00000008029d1981 */ /* 0x022364000c1e1900 */
[----:B-1----:R-:W-:Y:S05]  /*45f0*/  HFMA2 R2, -RZ, RZ, 0, 5.9604644775390625e-08 ;  /* 0x00000001ff027431 */ /* 0x002fea00000001ff */
[----:B------:R-:W-:Y:S04]  /*4600*/  @P1 PRMT R4, R2, 0x7610, R4 ;  /* 0x0000761002041816 */ /* 0x000fe80000000004 */
[----:B------:R-:W-:Y:S05]  /*4610*/  @!P1 PRMT R4, R0, 0x7610, R4 ;  /* 0x0000761000049816 */ /* 0x000fea0000000004 */
[----:B------:R4:W-:Y:S02]  /*4620*/  STL.S16 [R1+0x40], R4 ;  /* 0x0000400401007387 */ /* 0x0009e40000100600 */
[----:B---34-:R-:W-:Y:S07]  /*4630*/  @!P1 MOV R157, UR4 ;  /* 0x00000004009d9c02 */ /* 0x018fee0008000f00 */
.L_x_69:
[----:B-----5:R-:W-:Y:S01]  /*4640*/  @!P0 FSETP.EQ.AND P1, PT, R157, RZ, PT ;  /* 0x000000ff9d00820b */ /* 0x020fe20003f22000 */
[----:B------:R-:W-:Y:S01]  /*4650*/  @!UPT UIADD3 URZ, UPT, UPT, URZ, URZ, URZ ;  /* 0x000000fffffff290 */ /* 0x000fe2000fffe0ff */
[----:B------:R-:W-:Y:S11]  /*4660*/  @!P0 BRA `(.L_x_70) ;  /* 0x00000000001c8947 */ /* 0x000ff60003800000 */
[----:B------:R-:W-:Y:S01]  /*4670*/  PLOP3.LUT P1, PT, PT, PT, UP2, 0x80, 0x8 ;  /* 0x000000000008781c */ /* 0x000fe20003f2f028 */
[----:B-1----:R-:W3:Y:S03]  /*4680*/  LDL R0, [R1+0x40] ;  /* 0x0000400001007983 */ /* 0x002ee60000100800 */
[----:B------:R-:W-:Y:S02]  /*4690*/  PLOP3.LUT P1, PT, P1, PT, PT, 0x8, 0x80 ;  /* 0x000000000080781c */ /* 0x000fe40000f2e170 */
[----:B---3--:R-:W-:Y:S11]  /*46a0*/  LOP3.LUT P0, RZ, R0, 0xff, RZ, 0xc0, !PT ;  /* 0x000000ff00ff7812 */ /* 0x008ff6000780c0ff */
[----:B------:R-:W-:Y:S02]  /*46b0*/  @!UPT UIADD3 URZ, UPT, UPT, URZ, URZ, URZ ;  /* 0x000000fffffff290 */ /* 0x000fe4000fffe0ff */
[----:B------:R-:W-:Y:S11]  /*46c0*/  @P0 FSETP.EQ.AND P1, PT, R157, RZ, PT ;  /* 0x000000ff9d00020b */ /* 0x000ff60003f22000 */
[----:B------:R-:W-:Y:S02]  /*46d0*/  @!UPT UIADD3 URZ, UPT, UPT, URZ, URZ, URZ ;  /* 0x000000fffffff290 */ /* 0x000fe4000fffe0ff */
.L_x_70:
[----:B------:R-:W-:Y:S01]  /*46e0*/  ULEA UR5, UR30, UR6, 0x3 ;  /* 0x000000061e057291 */ /* 0x000fe2000f8e18ff */
[----:B-1----:R-:W-:Y:S02]  /*46f0*/  SHF.L.U32 R0, R11, 0x1f, RZ ;  /* 0x0000001f0b007819 */ /* 0x002fe400000006ff */
[----:B------:R-:W-:Y:S01]  /*4700*/  ELECT P0, URZ, PT ;  /* 0x0000000000ff782f */ /* 0x000fe20003800000 */
[----:B------:R-:W-:Y:S05]  /*4710*/  VIADD R10, R10, 0x1 ;  /* 0x000000010a0a7836 */ /* 0x000fea0000000000 */
[----:B------:R-:W1:Y:S02]  /*4720*/  SYNCS.PHASECHK.TRANS64.TRYWAIT P2, [UR5+0x30], R0 ;  /* 0x00003000ff0075a7 */ /* 0x000e640008041105 */
[----:B-1----:R-:W-:Y:S05]  /*4730*/  @!P2 BRA `(.L_x_71) ;  /* 0x000000580074a947 */ /* 0x002fea0003800000 */
.L_x_127:
[----:B------:R-:W-:Y:S01]  /*4740*/  UIADD3 UR33, UPT, UPT, UR5, 0x20, URZ ;  /* 0x0000002005217890 */ /* 0x000fe2000fffe0ff */
[----:B------:R-:W3:Y:S01]  /*4750*/  LDL R3, [R1+0x44] ;  /* 0x0000440001037983 */ /* 0x000ee20000100800 */
[----:B------:R-:W-:Y:S01]  /*4760*/  PLOP3.LUT P0, PT, P1, P0, PT, 0xf2, 0x2f ;  /* 0x00000000002f781c */ /* 0x000fe20000f01e72 */
[----:B------:R-:W-:Y:S01]  /*4770*/  UMOV UR40, 0x0 ;  /* 0x0000000000287882 */ /* 0x000fe20000000000 */
[----:B------:R-:W-:Y:S01]  /*4780*/  UMOV UR41, 0x10000000 ;  /* 0x1000000000297882 */ /* 0x000fe20000000000 */
[----:B------:R-:W-:Y:S01]  /*4790*/  UMOV UR28, UR36 ;  /* 0x00000024001c7c82 */ /* 0x000fe20008000000 */
[----:B------:R-:W-:Y:S01]  /*47a0*/  UMOV UR12, UR36 ;  /* 0x00000024000c7c82 */ /* 0x000fe20008000000 */
[----:B------:R-:W-:Y:S01]  /*47b0*/  UMOV UR25, UR33 ;  /* 0x0000002100197c82 */ /* 0x000fe20008000000 */
[----:B------:R-:W-:Y:S01]  /*47c0*/  UMOV UR9, UR33 ;  /* 0x0000002100097c82 */ /* 0x000fe20008000000 */
[----:B------:R-:W-:Y:S01]  /*47d0*/  UMOV UR20, UR36 ;  /* 0x0000002400147c82 */ /* 0x000fe20008000000 */
[----:B------:R-:W-:Y:S01]  /*47e0*/  UMOV UR17, UR33 ;  /* 0x0000002100117c82 */ /* 0x000fe20008000000 */
[C---:B------:R-:W-:Y:S04]  /*47f0*/  ISETP.NE.AND P1, PT, R10.reuse, 0x2, PT ;  /* 0x000000020a00780c */ /* 0x040fe80003f25270 */
[----:B------:R-:W-:Y:S01]  /*4800*/  VOTEU.ALL UP0, P0 ;  /* 0x0000000000ff7886 */ /* 0x000fe20000000000 */
[----:B-1----:R-:W-:Y:S02]  /*4810*/  SEL R0, RZ, 0x1, P1 ;  /* 0x00000001ff007807 */ /* 0x002fe40000800000 */
[----:B------:R-:W-:Y:S02]  /*4820*/  SEL R10, R10, RZ, P1 ;  /* 0x000000ff0a0a7207 */ /* 0x000fe40000800000 */
[----:B------:R-:W-:Y:S01]  /*4830*/  @!UP0 UIADD3 UR38, UP1, UPT, UR50, 0x580, URZ ;  /* 0x0000058032268890 */ /* 0x000fe2000ff3e0ff */
[----:B------:R-:W-:Y:S01]  /*4840*/  LOP3.LUT R9, R9, R0, RZ, 0x3c, !PT ;  /* 0x0000000009097212 */ /* 0x000fe200078e3cff */
[----:B------:R-:W-:Y:S02]  /*4850*/  @!UP0 UIMAD UR4, UR30, 0xa000, UR6 ;  /* 0x0000a0001e0488a4 */ /* 0x000fe4000f8e0206 */
[----:B------:R-:W-:Y:S02]  /*4860*/  @!UP0 UIADD3.X UR39, UPT, UPT, URZ, UR51, URZ, UP1, !UPT ;  /* 0x00000033ff278290 */ /* 0x000fe40008ffe4ff */
[----:B------:R-:W-:Y:S02]  /*4870*/  @!UP0 USHF.L.U32 UR35, UR47, 0x7, URZ ;  /* 0x000000072f238899 */ /* 0x000fe400080006ff */
[----:B------:R-:W-:Y:S02]  /*4880*/  @!UP0 UIMAD UR34, UR48, 0xa0, URZ ;  /* 0x000000a0302288a4 */ /* 0x000fe4000f8e02ff */
[----:B------:R-:W-:Y:S02]  /*4890*/  @!UP0 UIADD3 UR32, UPT, UPT, UR4, 0x200, URZ ;  /* 0x0000020004208890 */ /* 0x000fe4000fffe0ff */
[----:B------:R-:W-:Y:S01]  /*48a0*/  @!UP0 UIADD3 UR26, UPT, UPT, UR34, 0x20, URZ ;  /* 0x00000020221a8890 */ /* 0x000fe2000fffe0ff */
[----:B------:R-:W-:Y:S01]  /*48b0*/  VOTEU.ALL UP1, P0 ;  /* 0x0000000000ff7886 */ /* 0x000fe20000020000 */
[----:B------:R-:W-:Y:S01]  /*48c0*/  @!UP0 UIADD3 UR24, UPT, UPT, UR4, 0x2200, URZ ;  /* 0x0000220004188890 */ /* 0x000fe2000fffe0ff */
[----:B------:R-:W-:Y:S01]  /*48d0*/  UMOV UR27, UR35 ;  /* 0x00000023001b7c82 */ /* 0x000fe20008000000 */
[----:B------:R-:W-:Y:S03]  /*48e0*/  @!UP0 UIADD3 UR10, UPT, UPT, UR34, 0x40, URZ ;  /* 0x00000040220a8890 */ /* 0x000fe6000fffe0ff */
[----:B------:R1:W-:Y:S01]  /*48f0*/  @!UP1 UTMALDG.3D [UR32], [UR38], desc[UR40] ;  /* 0x00002820260095b4 */ /* 0x0003e20008011000 */
[----:B------:R-:W-:Y:S01]  /*4900*/  @!UP0 UIADD3 UR8, UPT, UPT, UR4, 0x4200, URZ ;  /* 0x0000420004088890 */ /* 0x000fe2000fffe0ff */
[----:B------:R-:W-:Y:S01]  /*4910*/  VOTEU.ALL UP1, P0 ;  /* 0x0000000000ff7886 */ /* 0x000fe20000020000 */
[----:B------:R-:W-:Y:S01]  /*4920*/  UMOV UR11, UR35 ;  /* 0x00000023000b7c82 */ /* 0x000fe20008000000 */
[----:B------:R-:W-:Y:S02]  /*4930*/  @!UP0 UIADD3 UR18, UPT, UPT, UR34, 0x60, URZ ;  /* 0x0000006022128890 */ /* 0x000fe4000fffe0ff */
[----:B------:R-:W-:Y:S01]  /*4940*/  @!UP0 UIADD3 UR16, UPT, UPT, UR4, 0x6200, URZ ;  /* 0x0000620004108890 */ /* 0x000fe2000fffe0ff */
[----:B------:R-:W-:Y:S01]  /*4950*/  @!UP1 UTMALDG.3D [UR24], [UR38], desc[UR40] ;  /* 0x00002818260095b4 */ /* 0x000fe20008011000 */
[----:B------:R-:W-:Y:S01]  /*4960*/  UIADD3 UR48, UPT, UPT, UR13, UR61, URZ ;  /* 0x0000003d0d307290 */ /* 0x000fe2000fffe0ff */
[----:B------:R-:W-:Y:S01]  /*4970*/  VOTEU.ALL UP1, P0 ;  /* 0x0000000000ff7886 */ /* 0x000fe20000020000 */
[----:B------:R-:W-:Y:S04]  /*4980*/  UMOV UR19, UR35 ;  /* 0x0000002300137c82 */ /* 0x000fe80008000000 */
[----:B------:R4:W-:Y:S01]  /*4990*/  @!UP1 UTMALDG.3D [UR8], [UR38], desc[UR40] ;  /* 0x00002808260095b4 */ /* 0x0009e20008011000 */
[----:B------:R-:W-:Y:S01]  /*49a0*/  UPLOP3.LUT UP1, UPT, UPT, UPT, UPT, 0x80, 0x8 ;  /* 0x000000000008789c */ /* 0x000fe20003f2f070 */
[----:B-1----:R-:W-:Y:S01]  /*49b0*/  UMOV UR36, UR31 ;  /* 0x0000001f00247c82 */ /* 0x002fe20008000000 */
[----:B----4-:R-:W-:Y:S02]  /*49c0*/  @!UP0 UIADD3 UR10, UPT, UPT, UR34, 0x80, URZ ;  /* 0x00000080220a8890 */ /* 0x010fe4000fffe0ff */
[----:B------:R-:W-:Y:S01]  /*49d0*/  @!UP0 UIADD3 UR8, UPT, UPT, UR4, 0x8200, URZ ;  /* 0x0000820004088890 */ /* 0x000fe2000fffe0ff */
[----:B------:R-:W-:Y:S01]  /*49e0*/  VOTEU.ALL UP0, P0 ;  /* 0x0000000000ff7886 */ /* 0x000fe20000000000 */
[----:B------:R-:W-:Y:S04]  /*49f0*/  UIADD3 UR4, UPT, UPT, UR30, 0x1, URZ ;  /* 0x000000011e047890 */ /* 0x000fe8000fffe0ff */
[----:B------:R4:W-:Y:S01]  /*4a00*/  @!UP0 UTMALDG.3D [UR16], [UR38], desc[UR40] ;  /* 0x00002810260085b4 */ /* 0x0009e20008011000 */
[----:B------:R-:W-:Y:S04]  /*4a10*/  UISETP.NE.AND UP0, UPT, UR4, 0x2, UPT ;  /* 0x000000020400788c */ /* 0x000fe8000bf05270 */
[----:B------:R-:W-:Y:S02]  /*4a20*/  USEL UR7, URZ, 0x1, UP0 ;  /* 0x00000001ff077887 */ /* 0x000fe40008000000 */
[----:B------:R-:W-:Y:S02]  /*4a30*/  USEL UR30, UR4, URZ, UP0 ;  /* 0x000000ff041e7287 */ /* 0x000fe40008000000 */
[----:B------:R-:W-:Y:S01]  /*4a40*/  VOTEU.ALL UP0, P0 ;  /* 0x0000000000ff7886 */ /* 0x000fe20000000000 */
[----:B------:R-:W-:Y:S01]  /*4a50*/  UPRMT UR4, UR15, 0x654, UR33 ;  /* 0x000006540f047896 */ /* 0x000fe20008000021 */
[----:B------:R-:W-:Y:S03]  /*4a60*/  LOP3.LUT R11, R11, UR7, RZ, 0x3c, !PT ;  /* 0x000000070b0b7c12 */ /* 0x000fe6000f8e3cff */
[----:B------:R4:W-:Y:S01]  /*4a70*/  @!UP0 UTMALDG.3D [UR8], [UR38], desc[UR40] ;  /* 0x00002808260085b4 */ /* 0x0009e20008011000 */
[----:B------:R4:W-:Y:S04]  /*4a80*/  @!P0 SYNCS.ARRIVE.TRANS64.RED.A0TR RZ, [UR5+0x20], R8 ;  /* 0x00002008ffff89a7 */ /* 0x0009e80008300405 */
[----:B------:R-:W-:Y:S01]  /*4a90*/  SYNCS.ARRIVE.TRANS64.RED.A1T0 RZ, [UR4], RZ ;  /* 0x000000ffffff79a7 */ /* 0x000fe20008100404 */
[----:B---3--:R-:W-:Y:S11]  /*4aa0*/  R2UR UR57, R3 ;  /* 0x00000000033972ca */ /* 0x008ff600000e0000 */
[----:B------:R-:W-:Y:S02]  /*4ab0*/  @!UPT UIADD3 URZ, UPT, UPT, URZ, URZ, URZ ;  /* 0x000000fffffff290 */ /* 0x000fe4000fffe0ff */
[----:B------:R-:W-:Y:S01]  /*4ac0*/  UIADD3 UR47, UPT, UPT, UR14, UR57, URZ ;  /* 0x000000390e2f7290 */ /* 0x000fe2000fffe0ff */
[----:B----4-:R-:W-:Y:S11]  /*4ad0*/  BRA.U UP3, `(.L_x_72) ;  /* 0xfffffff103f87547 */ /* 0x010ff6000b83ffff */
[----:B------:R-:W-:Y:S01]  /*4ae0*/  UIADD3 UR6, UPT, UPT, UR6, 0x30, URZ ;  /* 0x0000003006067890 */ /* 0x000fe2000fffe0ff */
[----:B------:R-:W-:-:S03]  /*4af0*/  SHF.L.U32 R2, R11, 0x1f, RZ ;  /* 0x0000001f0b027819 */ /* 0x000fc600000006ff */
[----:B------:R-:W-:-:S09]  /*4b00*/  ULEA UR4, UR30, UR6, 0x3 ;  /* 0x000000061e047291 */ /* 0x000fd2000f8e18ff */
[----:B------:R-:W1:Y:S02]  /*4b10*/  SYNCS.PHASECHK.TRANS64.TRYWAIT P0, [UR4], R2 ;  /* 0x00000002ff0075a7 */ /* 0x000e640008001104 */
[----:B-1----:R-:W-:Y:S05]  /*4b20*/  @!P0 BRA `(.L_x_73) ;  /* 0x0000005400908947 */ /* 0x002fea0003800000 */
.L_x_129:
        /* <DEDUP_REMOVED lines=8> */
.L_x_74:
[----:B-1----:R1:W3:Y:S02]  /*4bb0*/  SYNCS.PHASECHK.TRANS64.TRYWAIT P0, [R0+URZ], R2 ;  /* 0x00000002000075a7 */ /* 0x0022e400080011ff */
[----:B---3--:R-:W-:Y:S05]  /*4bc0*/  @!P0 NANOSLEEP.SYNCS 0x989680 ;  /* 0x009896800000895d */ /* 0x008fea0003900000 */
[----:B------:R-:W3:Y:S02]  /*4bd0*/  @!P0 SYNCS.PHASECHK.TRANS64 P0, [R0+URZ], R2 ;  /* 0x00000002000085a7 */ /* 0x000ee400080010ff */
[----:B--23--:R-:W-:Y:S05]  /*4be0*/  @P0 EXIT ;  /* 0x000000000000094d */ /* 0x00cfea0003800000 */
[----:B------:R-:W-:Y:S05]  /*4bf0*/  BRA `(.L_x_74) ;  /* 0xfffffffc00ec7947 */ /* 0x000fea000383ffff */
.L_x_64:
[----:B------:R-:W-:-:S06]  /*4c00*/  UISETP.GE.AND UP0, UPT, UR18, 0x4, UPT ;  /* 0x000000041200788c */ /* 0x000fcc000bf06270 */
[----:B------:R-:W-:-:S13]  /*4c10*/  PLOP3.LUT P0, PT, PT, PT, UP0, 0x80, 0x8 ;  /* 0x000000000008781c */ /* 0x000fda0003f0f008 */
[----:B--2---:R-:W-:Y:S05]  /*4c20*/  @!P0 EXIT ;  /* 0x000000000000894d */ /* 0x004fea0003800000 */
[----:B------:R-:W-:Y:S01]  /*4c30*/  BAR.SYNC.DEFER_BLOCKING 0x6, 0xa0 ;  /* 0x0182800000007b1d */ /* 0x000fe20000010000 */
[----:B------:R-:W-:-:S05]  /*4c40*/  IMAD.U32 R2, R2, 0x10000, RZ ;  /* 0x0001000002027824 */ /* 0x000fca00078e00ff */
[----:B------:R-:W-:Y:S01]  /*4c50*/  UMOV UR4, 0x400 ;  /* 0x0000040000047882 */ /* 0x000fe20000000000 */
[----:B------:R-:W-:Y:S01]  /*4c60*/  LOP3.LUT R2, R2, 0x600000, RZ, 0xc0, !PT ;  /* 0x0060000002027812 */ /* 0x000fe200078ec0ff */
[----:B------:R-:W-:Y:S01]  /*4c70*/  ULEA UR4, UR15, UR4, 0x18 ;  /* 0x000000040f047291 */ /* 0x000fe2000f8ec0ff */
[----:B------:R-:W2:Y:S01]  /*4c80*/  LDCU UR41, c[0x0][0xb0c] ;  /* 0x00016180ff2977ac */ /* 0x000ea20008000800 */
[----:B------:R-:W3:Y:S01]  /*4c90*/  LDCU UR40, c[0x0][0xb30] ;  /* 0x00016600ff2877ac */ /* 0x000ee20008000800 */
[----:B------:R-:W4:Y:S01]  /*4ca0*/  LDCU.64 UR62, c[0x0][0x888] ;  /* 0x00011100ff3e77ac */ /* 0x000f220008000a00 */
[----:B------:R-:W1:Y:S05]  /*4cb0*/  LDCU.64 UR42, c[0x0][0xb28] ;  /* 0x00016500ff2a77ac */ /* 0x000e6a0008000a00 */
[----:B------:R-:W2:Y:S01]  /*4cc0*/  LDS R0, [UR4+0xf0] ;  /* 0x0000f004ff007984 */ /* 0x000ea20008000800 */
[----:B------:R-:W1:Y:S01]  /*4cd0*/  LDCU.128 UR56, c[0x0][0xb10] ;  /* 0x00016200ff3877ac */ /* 0x000e620008000c00 */
[----:B------:R-:W-:Y:S01]  /*4ce0*/  UMOV UR54, 0x1 ;  /* 0x0000000100367882 */ /* 0x000fe20000000000 */
[----:B------:R-:W-:Y:S01]  /*4cf0*/  UMOV UR46, URZ ;  /* 0x000000ff002e7c82 */ /* 0x000fe20008000000 */
[----:B------:R-:W-:Y:S01]  /*4d00*/  UMOV UR53, URZ ;  /* 0x000000ff00357c82 */ /* 0x000fe20008000000 */
[----:B------:R-:W-:Y:S01]  /*4d10*/  UMOV UR18, URZ ;  /* 0x000000ff00127c82 */ /* 0x000fe20008000000 */
[----:B------:R-:W-:Y:S01]  /*4d20*/  UMOV UR52, URZ ;  /* 0x000000ff00347c82 */ /* 0x000fe20008000000 */
[----:B------:R-:W-:Y:S01]  /*4d30*/  UMOV UR45, URZ ;  /* 0x000000ff002d7c82 */ /* 0x000fe20008000000 */
[----:B------:R-:W-:Y:S01]  /*4d40*/  UMOV UR51, URZ ;  /* 0x000000ff00337c82 */ /* 0x000fe20008000000 */
[----:B------:R-:W-:Y:S01]  /*4d50*/  UMOV UR50, URZ ;  /* 0x000000ff00327c82 */ /* 0x000fe20008000000 */
[----:B-1234-:R-:W-:-:S07]  /*4d60*/  IADD3 R2, PT, PT, R0, R2, RZ ;  /* 0x0000000200027210 */ /* 0x01efce0007ffe0ff */
.L_x_98:
[----:B-1----:R-:W1:Y:S01]  /*4d70*/  S2UR UR44, SR_CgaCtaId ;  /* 0x00000000002c79c3 */ /* 0x002e620000008800 */
[----:B------:R-:W-:Y:S01]  /*4d80*/  UMOV UR4, 0x400 ;  /* 0x0000040000047882 */ /* 0x000fe20000000000 */
[----:B------:R-:W-:Y:S04]  /*4d90*/  MOV R3, UR52 ;  /* 0x0000003400037c02 */ /* 0x000fe80008000f00 */
[----:B------:R-:W-:Y:S01]  /*4da0*/  SHF.L.U32 R3, R3, 0x1f, RZ ;  /* 0x0000001f03037819 */ /* 0x000fe200000006ff */
[----:B-1----:R-:W-:Y:S04]  /*4db0*/  ULEA UR39, UR44, UR4, 0x18 ;  /* 0x000000042c277291 */ /* 0x002fe8000f8ec0ff */
[----:B------:R-:W-:Y:S09]  /*4dc0*/  ULEA UR4, UR18, UR39, 0x3 ;  /* 0x0000002712047291 */ /* 0x000ff2000f8e18ff */
[----:B------:R-:W1:Y:S02]  /*4dd0*/  SYNCS.PHASECHK.TRANS64.TRYWAIT P0, [UR4+0x50], R3 ;  /* 0x00005003ff0075a7 */ /* 0x000e640008001104 */
[----:B-1---5:R-:W-:Y:S05]  /*4de0*/  @!P0 BRA `(.L_x_75) ;  /* 0x0000005000f88947 */ /* 0x022fea0003800000 */
.L_x_131:
[----:B------:R-:W-:Y:S02]  /*4df0*/  ULEA UR5, UR18, UR39, 0x4 ;  /* 0x0000002712057291 */ /* 0x000fe4000f8e20ff */
[----:B------:R-:W-:Y:S01]  /*4e00*/  UIADD3 UR4, UPT, UPT, UR4, 0x60, URZ ;  /* 0x0000006004047890 */ /* 0x000fe2000fffe0ff */
[----:B------:R-:W2:Y:S03]  /*4e10*/  LDCU UR10, c[0x0][0xb24] ;  /* 0x00016480ff0a77ac */ /* 0x000ea60008000800 */
[----:B------:R-:W-:Y:S03]  /*4e20*/  UPRMT UR4, URZ, 0x654, UR4 ;  /* 0x00000654ff047896 */ /* 0x000fe60008000004 */
[----:B------:R-:W3:Y:S01]  /*4e30*/  LDS.128 R4, [UR5+0xd0] ;  /* 0x0000d005ff047984 */ /* 0x000ee20008000c00 */
[----:B------:R-:W-:Y:S01]  /*4e40*/  @!PT LDS RZ, [RZ] ;  /* 0x00000000fffff984 */ /* 0x000fe20000000800 */
[----:B------:R-:W-:Y:S01]  /*4e50*/  @!PT LDS RZ, [RZ] ;  /* 0x00000000fffff984 */ /* 0x000fe20000000800 */
[----:B------:R-:W-:Y:S01]  /*4e60*/  @!PT LDS RZ, [RZ] ;  /* 0x00000000fffff984 */ /* 0x000fe20000000800 */
[----:B------:R-:W-:Y:S01]  /*4e70*/  @!PT LDS RZ, [RZ] ;  /* 0x00000000fffff984 */ /* 0x000fe20000000800 */
[----:B------:R4:W-:Y:S07]  /*4e80*/  MEMBAR.ALL.CTA ;  /* 0x0000000000007992 */ /* 0x0009ee0000008000 */
[----:B----4-:R-:W4:Y:S02]  /*4e90*/  FENCE.VIEW.ASYNC.S ;  /* 0x00000000000073c6 */ /* 0x010f240000000000 */
[----:B----4-:R-:W-:Y:S01]  /*4ea0*/  SYNCS.ARRIVE.TRANS64.RED.A1T0 RZ, [UR4], RZ ;  /* 0x000000ffffff79a7 */ /* 0x010fe20008100404 */
[----:B---3--:R-:W-:Y:S11]  /*4eb0*/  LOP3.LUT P0, RZ, R6, 0x1, RZ, 0xc0, !PT ;  /* 0x0000000106ff7812 */ /* 0x008ff6000780c0ff */
[----:B------:R-:W-:Y:S02]  /*4ec0*/  @!UPT UIADD3 URZ, UPT, UPT, URZ, URZ, URZ ;  /* 0x000000fffffff290 */ /* 0x000fe4000fffe0ff */
[----:B------:R-:W-:Y:S01]  /*4ed0*/  VOTEU.ANY UP0, P0 ;  /* 0x0000000000ff7886 */ /* 0x000fe20000000100 */
[----:B------:R-:W-:Y:S01]  /*4ee0*/  PLOP3.LUT P3, PT, PT, PT, UP0, 0x80, 0x8 ;  /* 0x000000000008781c */ /* 0x000fe20003f6f008 */
[----:B------:R-:W-:Y:S01]  /*4ef0*/  UP2UR UR55, UPR, URZ, 0x1 ;  /* 0x00000001ff377883 */ /* 0x000fe20008000000 */
[----:B------:R-:W-:Y:S02]  /*4f00*/  PLOP3.LUT P1, PT, PT, PT, UP0, 0x80, 0x8 ;  /* 0x000000000008781c */ /* 0x000fe40003f2f008 */
[----:B------:R-:W-:Y:S02]  /*4f10*/  PLOP3.LUT P2, PT, PT, PT, UP0, 0x80, 0x8 ;  /* 0x000000000008781c */ /* 0x000fe40003f4f008 */
[----:B------:R-:W-:Y:S01]  /*4f20*/  PLOP3.LUT P0, PT, PT, PT, UP0, 0x80, 0x8 ;  /* 0x000000000008781c */ /* 0x000fe20003f0f008 */
[----:B--2---:R-:W-:Y:S06]  /*4f30*/  UISETP.GE.AND UP0, UPT, UR10, 0x1, UPT ;  /* 0x000000010a00788c */ /* 0x004fec000bf06270 */
[----:B-1----:R-:W-:Y:S02]  /*4f40*/  @P3 MOV R3, R4 ;  /* 0x0000000400033202 */ /* 0x002fe40000000f00 */
[----:B------:R-:W-:Y:S02]  /*4f50*/  @P1 LOP3.LUT R0, R5, 0xffff, RZ, 0xc0, !PT ;  /* 0x0000ffff05001812 */ /* 0x000fe400078ec0ff */
[----:B------:R-:W-:Y:S02]  /*4f60*/  @P2 R2UR UR38, R3 ;  /* 0x00000000032622ca */ /* 0x000fe400000e0000 */
[----:B------:R-:W-:Y:S01]  /*4f70*/  @P0 R2UR UR37, R0 ;  /* 0x00000000002502ca */ /* 0x000fe200000e0000 */
[----:B------:R-:W-:Y:S03]  /*4f80*/  @!UPT UIADD3 URZ, UPT, UPT, URZ, URZ, URZ ;  /* 0x000000fffffff290 */ /* 0x000fe6000fffe0ff */
[----:B------:R-:W-:Y:S11]  /*4f90*/  BRA.U !UP0, `(.L_x_76) ;  /* 0x0000000108cc7547 */ /* 0x000ff6000b800000 */
[----:B------:R-:W1:Y:S01]  /*4fa0*/  LDCU UR6, c[0x0][0xb20] ;  /* 0x00016400ff0677ac */ /* 0x000e620008000800 */
[----:B------:R-:W2:Y:S01]  /*4fb0*/  LDCU UR7, c[0x0][0x370] ;  /* 0x00006e00ff0777ac */ /* 0x000ea20008000800 */
[----:B------:R-:W3:Y:S01]  /*4fc0*/  LDCU UR4, c[0x0][0x374] ;  /* 0x00006e80ff0477ac */ /* 0x000ee20008000800 */
[----:B------:R-:W-:Y:S02]  /*4fd0*/  UISETP.NE.AND UP0, UPT, UR58, 0x1, UPT ;  /* 0x000000013a00788c */ /* 0x000fe4000bf05270 */
[----:B------:R-:W-:Y:S02]  /*4fe0*/  UIMAD.WIDE.U32 UR12, UR37, UR59, URZ ;  /* 0x0000003b250c72a5 */ /* 0x000fe4000f8e00ff */
[----:B------:R-:W-:Y:S02]  /*4ff0*/  UISETP.NE.AND UP1, UPT, UR41, 0x1, UPT ;  /* 0x000000012900788c */ /* 0x000fe4000bf25270 */
[----:B------:R-:W-:Y:S02]  /*5000*/  UISETP.NE.AND UP2, UPT, UR10, 0x1, UPT ;  /* 0x000000010a00788c */ /* 0x000fe4000bf45270 */
[----:B------:R-:W-:Y:S02]  /*5010*/  UIMAD.WIDE.U32 UR16, UR38, UR56, URZ ;  /* 0x00000038261072a5 */ /* 0x000fe4000f8e00ff */
[----:B--2---:R-:W-:Y:S02]  /*5020*/  UIMAD.WIDE.U32 UR14, UR7, UR56, URZ ;  /* 0x00000038070e72a5 */ /* 0x004fe4000f8e00ff */
[----:B---3--:R-:W-:Y:S07]  /*5030*/  UIMAD.WIDE.U32 UR8, UR4, UR59, URZ ;  /* 0x0000003b040872a5 */ /* 0x008fee000f8e00ff */
[----:B------:R-:W-:Y:S02]  /*5040*/  UMOV UR5, UR9 ;  /* 0x0000000900057c82 */ /* 0x000fe40008000000 */
[----:B-1----:R-:W-:Y:S03]  /*5050*/  @UP0 USHF.R.U32.HI UR4, URZ, UR6, UR5 ;  /* 0x00000006ff040299 */ /* 0x002fe60008011605 */
[----:B------:R-:W-:Y:S01]  /*5060*/  UMOV UR5, UR13 ;  /* 0x0000000d00057c82 */ /* 0x000fe20008000000 */
[----:B------:R-:W-:Y:S02]  /*5070*/  UIMAD.WIDE.U32 UR8, UR4, UR42, URZ ;  /* 0x0000002a040872a5 */ /* 0x000fe4000f8e00ff */
[----:B------:R-:W-:Y:S03]  /*5080*/  USHF.R.U32.HI UR6, URZ, UR6, UR5 ;  /* 0x00000006ff067299 */ /* 0x000fe60008011605 */
[----:B------:R-:W-:Y:S01]  /*5090*/  UMOV UR5, UR15 ;  /* 0x0000000f00057c82 */ /* 0x000fe20008000000 */
[----:B------:R-:W-:Y:S02]  /*50a0*/  USEL UR6, UR37, UR6, !UP0 ;  /* 0x0000000625067287 */ /* 0x000fe4000c000000 */
[----:B------:R-:W-:Y:S01]  /*50b0*/  @UP1 USHF.R.U32.HI UR7, URZ, UR57, UR5 ;  /* 0x00000039ff071299 */ /* 0x000fe20008011605 */
[----:B------:R-:W-:Y:S02]  /*50c0*/  UMOV UR8, UR9 ;  /* 0x0000000900087c82 */ /* 0x000fe40008000000 */
[----:B------:R-:W-:Y:S01]  /*50d0*/  UMOV UR5, UR17 ;  /* 0x0000001100057c82 */ /* 0x000fe20008000000 */
[----:B------:R-:W-:Y:S02]  /*50e0*/  UIMAD.WIDE.U32 UR12, UR7, UR42, URZ ;  /* 0x0000002a070c72a5 */ /* 0x000fe4000f8e00ff */
[----:B------:R-:W-:Y:S02]  /*50f0*/  @UP2 USHF.R.U32.HI UR4, URZ, UR43, UR8 ;  /* 0x0000002bff042299 */ /* 0x000fe40008011608 */
[----:B------:R-:W-:Y:S02]  /*5100*/  USHF.R.U32.HI UR5, URZ, UR57, UR5 ;  /* 0x00000039ff057299 */ /* 0x000fe40008011605 */
[----:B------:R-:W-:Y:S02]  /*5110*/  UIMAD UR4, UR10, UR4, URZ ;  /* 0x000000040a0472a4 */ /* 0x000fe4000f8e02ff */
[----:B------:R-:W-:Y:S02]  /*5120*/  USEL UR5, UR38, UR5, !UP1 ;  /* 0x0000000526057287 */ /* 0x000fe4000c800000 */
[----:B------:R-:W-:Y:S01]  /*5130*/  UISETP.GE.AND UP0, UPT, UR6, UR4, UPT ;  /* 0x000000040600728c */ /* 0x000fe2000bf06270 */
[----:B------:R-:W-:Y:S01]  /*5140*/  UMOV UR8, UR13 ;  /* 0x0000000d00087c82 */ /* 0x000fe20008000000 */
[----:B------:R-:W-:Y:S02]  /*5150*/  UIMAD.WIDE.U32 UR12, UR6, UR42, URZ ;  /* 0x0000002a060c72a5 */ /* 0x000fe4000f8e00ff */
[----:B------:R-:W-:Y:S04]  /*5160*/  @UP2 USHF.R.U32.HI UR7, URZ, UR43, UR8 ;  /* 0x0000002bff072299 */ /* 0x000fe80008011608 */
[----:B------:R-:W-:Y:S01]  /*5170*/  UIMAD UR8, UR10, UR7, URZ ;  /* 0x000000070a0872a4 */ /* 0x000fe2000f8e02ff */
[----:B------:R-:W-:Y:S03]  /*5180*/  UMOV UR4, UR13 ;  /* 0x0000000d00047c82 */ /* 0x000fe60008000000 */
[----:B------:R-:W-:Y:S02]  /*5190*/  UISETP.GE.OR UP0, UPT, UR5, UR8, UP0 ;  /* 0x000000080500728c */ /* 0x000fe40008706670 */
[----:B------:R-:W-:Y:S02]  /*51a0*/  USHF.R.U32.HI UR4, URZ, UR43, UR4 ;  /* 0x0000002bff047299 */ /* 0x000fe40008011604 */
[----:B------:R-:W-:Y:S02]  /*51b0*/  UIMAD.WIDE.U32 UR8, UR5, UR42, URZ ;  /* 0x0000002a050872a5 */ /* 0x000fe4000f8e00ff */
[----:B------:R-:W-:Y:S02]  /*51c0*/  USEL UR12, UR6, UR4, !UP2 ;  /* 0x00000004060c7287 */ /* 0x000fe4000d000000 */
[----:B------:R-:W-:Y:S02]  /*51d0*/  UIADD3 UR8, UPT, UPT, -UR5, URZ, URZ ;  /* 0x000000ff05087290 */ /* 0x000fe4000fffe1ff */
[----:B------:R-:W-:Y:S01]  /*51e0*/  UIADD3 UR11, UPT, UPT, -UR12, URZ, URZ ;  /* 0x000000ff0c0b7290 */ /* 0x000fe2000fffe1ff */
[----:B------:R-:W-:Y:S01]  /*51f0*/  @!UP0 UMOV UR4, UR9 ;  /* 0x0000000900048c82 */ /* 0x000fe20008000000 */
[----:B------:R-:W-:Y:S02]  /*5200*/  UIADD3 UR9, UPT, UPT, -UR6, URZ, URZ ;  /* 0x000000ff06097290 */ /* 0x000fe4000fffe1ff */
[----:B------:R-:W-:Y:S02]  /*5210*/  @!UP0 USHF.R.U32.HI UR4, URZ, UR43, UR4 ;  /* 0x0000002bff048299 */ /* 0x000fe40008011604 */
[----:B------:R-:W-:Y:S02]  /*5220*/  UIMAD UR11, UR10, UR11, UR6 ;  /* 0x0000000b0a0b72a4 */ /* 0x000fe4000f8e0206 */
[----:B------:R-:W-:Y:S04]  /*5230*/  @!UP0 USEL UR4, UR5, UR4, !UP2 ;  /* 0x0000000405048287 */ /* 0x000fe8000d000000 */
[----:B------:R-:W-:Y:S02]  /*5240*/  @!UP0 UIMAD UR11, UR7, UR11, UR4 ;  /* 0x0000000b070b82a4 */ /* 0x000fe4000f8e0204 */
[----:B------:R-:W-:Y:S02]  /*5250*/  @!UP0 UIADD3 UR12, UPT, UPT, UR12, -UR4, URZ ;  /* 0x800000040c0c8290 */ /* 0x000fe4000fffe0ff */
[----:B------:R-:W-:Y:S02]  /*5260*/  UIMAD UR7, UR41, UR8, UR38 ;  /* 0x00000008290772a4 */ /* 0x000fe4000f8e0226 */
[----:B------:R-:W-:Y:S02]  /*5270*/  @!UP0 UIMAD UR6, UR12, UR10, UR5 ;  /* 0x0000000a0c0682a4 */ /* 0x000fe4000f8e0205 */
[----:B------:R-:W-:Y:S01]  /*5280*/  UIMAD UR4, UR58, UR9, UR37 ;  /* 0x000000093a0472a4 */ /* 0x000fe2000f8e0225 */
[----:B------:R-:W-:Y:S02]  /*5290*/  @!UP0 UMOV UR5, UR11 ;  /* 0x0000000b00058c82 */ /* 0x000fe40008000000 */
[----:B------:R-:W-:Y:S02]  /*52a0*/  UIMAD UR38, UR5, UR41, UR7 ;  /* 0x00000029052672a4 */ /* 0x000fe4000f8e0207 */
[----:B------:R-:W-:Y:S11]  /*52b0*/  UIMAD UR37, UR6, UR58, UR4 ;  /* 0x0000003a062572a4 */ /* 0x000ff6000f8e0204 */
[----:B------:R-:W-:Y:S01]  /*52c0*/  @!UPT UIADD3 URZ, UPT, UPT, URZ, URZ, URZ ;  /* 0x000000fffffff290 */ /* 0x000fe2000fffe0ff */
.L_x_76:
[----:B------:R-:W-:Y:S02]  /*52d0*/  UISETP.NE.AND UP0, UPT, UR40, 0x1, UPT ;  /* 0x000000012800788c */ /* 0x000fe4000bf05270 */
[----:B------:R-:W-:Y:S02]  /*52e0*/  UISETP.NE.AND UP1, UPT, UR55, URZ, UPT ;  /* 0x000000ff3700728c */ /* 0x000fe4000bf25270 */
[----:B------:R-:W-:Y:S04]  /*52f0*/  UIADD3 UR49, UPT, UPT, UR18, 0x1, URZ ;  /* 0x0000000112317890 */ /* 0x000fe8000fffe0ff */
[----:B------:R-:W-:Y:S02]  /*5300*/  PLOP3.LUT P1, PT, PT, PT, UP1, 0x80, 0x8 ;  /* 0x000000000008781c */ /* 0x000fe40003f2f018 */
[----:B------:R-:W-:Y:S01]  /*5310*/  PLOP3.LUT P0, PT, PT, PT, UP1, 0x80, 0x8 ;  /* 0x000000000008781c */ /* 0x000fe20003f0f018 */
[----:B------:R-:W1:Y:S01]  /*5320*/  @!UP0 LDCU.128 UR12, c[0x0][0xb10] ;  /* 0x00016200ff0c87ac */ /* 0x000e620008000c00 */
[----:B------:R-:W2:Y:S09]  /*5330*/  @!UP0 LDCU UR5, c[0x0][0xb0c] ;  /* 0x00016180ff0587ac */ /* 0x000eb20008000800 */
[----:B------:R-:W-:Y:S01]  /*5340*/  @P1 SHF.R.U32.HI R4, RZ, 0x10, R5 ;  /* 0x00000010ff041819 */ /* 0x000fe20000011605 */
[----:B------:R-:W3:Y:S03]  /*5350*/  @!UP0 LDCU UR10, c[0x0][0xb20] ;  /* 0x00016400ff0a87ac */ /* 0x000ee60008000800 */
[----:B------:R-:W-:Y:S01]  /*5360*/  @P0 R2UR UR60, R4 ;  /* 0x00000000043c02ca */ /* 0x000fe200000e0000 */
[----:B-1----:R-:W-:Y:S02]  /*5370*/  UIMAD.WIDE.U32 UR8, UR38, UR12, URZ ;  /* 0x0000000c260872a5 */ /* 0x002fe4000f8e00ff */
[----:B------:R-:W-:Y:S02]  /*5380*/  UIMAD.WIDE.U32 UR6, UR37, UR15, URZ ;  /* 0x0000000f250672a5 */ /* 0x000fe4000f8e00ff */
[----:B------:R-:W-:Y:S03]  /*5390*/  @!UP0 UISETP.NE.AND UP1, UPT, UR14, 0x1, UPT ;  /* 0x000000010e00888c */ /* 0x000fe6000bf25270 */
[----:B------:R-:W-:Y:S01]  /*53a0*/  @!UP0 UMOV UR4, UR9 ;  /* 0x0000000900048c82 */ /* 0x000fe20008000000 */
[----:B--2---:R-:W-:Y:S02]  /*53b0*/  @!UP0 UISETP.NE.AND UP2, UPT, UR5, 0x1, UPT ;  /* 0x000000010500888c */ /* 0x004fe4000bf45270 */
[----:B------:R-:W-:Y:S01]  /*53c0*/  @!UP0 USHF.R.U32.HI UR4, URZ, UR13, UR4 ;  /* 0x0000000dff048299 */ /* 0x000fe20008011604 */
[----:B------:R-:W-:Y:S02]  /*53d0*/  @!UP0 UMOV UR6, UR7 ;  /* 0x0000000700068c82 */ /* 0x000fe40008000000 */
[----:B---3--:R-:W-:Y:S02]  /*53e0*/  @!UP0 USHF.R.U32.HI UR6, URZ, UR10, UR6 ;  /* 0x0000000aff068299 */ /* 0x008fe40008011606 */
[----:B------:R-:W-:Y:S02]  /*53f0*/  @!UP0 USEL UR7, UR38, UR4, !UP2 ;  /* 0x0000000426078287 */ /* 0x000fe4000d000000 */
[----:B------:R-:W-:Y:S04]  /*5400*/  @!UP0 USEL UR6, UR37, UR6, !UP1 ;  /* 0x0000000625068287 */ /* 0x000fe8000c800000 */
[----:B------:R-:W-:Y:S02]  /*5410*/  @!UP0 UIADD3 UR4, UPT, UPT, -UR7, UR6, URZ ;  /* 0x0000000607048290 */ /* 0x000fe4000fffe1ff */
[----:B------:R-:W-:Y:S02]  /*5420*/  @!UP0 UIADD3 UR6, UPT, UPT, UR7, -UR6, URZ ;  /* 0x8000000607068290 */ /* 0x000fe4000fffe0ff */
[----:B------:R-:W-:Y:S02]  /*5430*/  UIADD3 UR7, UPT, UPT, UR39, 0x200, URZ ;  /* 0x0000020027077890 */ /* 0x000fe4000fffe0ff */
[----:B------:R-:W-:Y:S02]  /*5440*/  @!UP0 UIMAD UR38, UR4, UR5, UR38 ;  /* 0x00000005042682a4 */ /* 0x000fe4000f8e0226 */
[----:B------:R-:W-:Y:S02]  /*5450*/  @!UP0 UIMAD UR37, UR6, UR14, UR37 ;  /* 0x0000000e062582a4 */ /* 0x000fe4000f8e0225 */
[----:B------:R-:W-:Y:S09]  /*5460*/  ULOP3.LUT UP0, URZ, UR7, 0x1b0, URZ, 0xc0, !UPT ;  /* 0x000001b007ff7892 */ /* 0x000ff2000f80c0ff */
[----:B------:R-:W-:Y:S05]  /*5470*/  BRA.U !UP0, `(.L_x_77) ;  /* 0x00000001087c7547 */ /* 0x000fea000b800000 */
[----:B------:R-:W1:Y:S01]  /*5480*/  LDCU.64 UR8, c[0x4][0x80] ;  /* 0x01001000ff0877ac */ /* 0x000e620008000a00 */
[----:B------:R-:W-:Y:S01]  /*5490*/  MOV R16, 0x0 ;  /* 0x0000000000107802 */ /* 0x000fe20000000f00 */
[----:B------:R-:W-:Y:S02]  /*54a0*/  HFMA2 R12, -RZ, RZ, 0, 5.9604644775390625e-08 ;  /* 0x00000001ff0c7431 */ /* 0x000fe400000001ff */
[----:B------:R-:W-:Y:S01]  /*54b0*/  IMAD.MOV.U32 R8, RZ, RZ, 0x70 ;  /* 0x00000070ff087424 */ /* 0x000fe200078e00ff */
[----:B------:R2:W3:Y:S01]  /*54c0*/  LDC.64 R14, c[0x4][R16] ;  /* 0x01000000100e7b82 */ /* 0x0004e20000000a00 */
[----:B------:R-:W4:Y:S01]  /*54d0*/  LDCU.64 UR6, c[0x4][0x88] ;  /* 0x01001100ff0677ac */ /* 0x000f220008000a00 */
[----:B------:R-:W-:Y:S01]  /*54e0*/  IMAD.MOV.U32 R13, RZ, RZ, RZ ;  /* 0x000000ffff0d7224 */ /* 0x000fe200078e00ff */
[----:B------:R-:W2:Y:S01]  /*54f0*/  LDCU.64 UR4, c[0x4][0x8] ;  /* 0x01000100ff0477ac */ /* 0x000ea20008000a00 */
[----:B-1----:R-:W-:Y:S01]  /*5500*/  MOV R5, UR9 ;  /* 0x0000000900057c02 */ /* 0x002fe20008000f00 */
[----:B------:R-:W-:Y:S01]  /*5510*/  IMAD.U32 R4, RZ, RZ, UR8 ;  /* 0x00000008ff047e24 */ /* 0x000fe2000f8e00ff */
[----:B----4-:R-:W-:Y:S01]  /*5520*/  MOV R7, UR7 ;  /* 0x0000000700077c02 */ /* 0x010fe20008000f00 */
[----:B------:R-:W-:Y:S01]  /*5530*/  IMAD.U32 R6, RZ, RZ, UR6 ;  /* 0x00000006ff067e24 */ /* 0x000fe2000f8e00ff */
[----:B--2---:R-:W-:Y:S01]  /*5540*/  MOV R11, UR5 ;  /* 0x00000005000b7c02 */ /* 0x004fe20008000f00 */
[----:B------:R-:W-:Y:S02]  /*5550*/  IMAD.U32 R10, RZ, RZ, UR4 ;  /* 0x00000004ff0a7e24 */ /* 0x000fe4000f8e00ff */
[----:B------:R-:W-:Y:S07]  /*5560*/  LEPC R20, `(.L_x_78) ;  /* 0x000000001014794e */ /* 0x000fee0000000000 */
[----:B---3-5:R-:W-:Y:S05]  /*5570*/  CALL.ABS.NOINC R14 ;  /* 0x000000000e007343 */ /* 0x028fea0003c00000 */
.L_x_78:
[----:B------:R-:W1:Y:S01]  /*5580*/  LDCU.64 UR8, c[0x4][0x80] ;  /* 0x01001000ff0877ac */ /* 0x000e620008000a00 */
[----:B------:R-:W2:Y:S01]  /*5590*/  LDC.64 R16, c[0x4][R16] ;  /* 0x0100000010107b82 */ /* 0x000ea20000000a00 */
[----:B------:R-:W-:Y:S02]  /*55a0*/  HFMA2 R12, -RZ, RZ, 0, 5.9604644775390625e-08 ;  /* 0x00000001ff0c7431 */ /* 0x000fe400000001ff */
[----:B------:R-:W-:Y:S02]  /*55b0*/  IMAD.MOV.U32 R8, RZ, RZ, 0x70 ;  /* 0x00000070ff087424 */ /* 0x000fe400078e00ff */
[----:B------:R-:W-:Y:S01]  /*55c0*/  IMAD.MOV.U32 R13, RZ, RZ, RZ ;  /* 0x000000ffff0d7224 */ /* 0x000fe200078e00ff */
[----:B------:R-:W3:Y:S01]  /*55d0*/  LDCU.64 UR6, c[0x4][0x88] ;  /* 0x01001100ff0677ac */ /* 0x000ee20008000a00 */
[----:B------:R-:W4:Y:S01]  /*55e0*/  LDCU.64 UR4, c[0x4][0x8] ;  /* 0x01000100ff0477ac */ /* 0x000f220008000a00 */
[----:B-1----:R-:W-:Y:S02]  /*55f0*/  MOV R4, UR8 ;  /* 0x0000000800047c02 */ /* 0x002fe40008000f00 */
[----:B------:R-:W-:Y:S02]  /*5600*/  MOV R5, UR9 ;  /* 0x0000000900057c02 */ /* 0x000fe40008000f00 */
[----:B---3--:R-:W-:Y:S01]  /*5610*/  MOV R7, UR7 ;  /* 0x0000000700077c02 */ /* 0x008fe20008000f00 */
[----:B------:R-:W-:Y:S01]  /*5620*/  IMAD.U32 R6, RZ, RZ, UR6 ;  /* 0x00000006ff067e24 */ /* 0x000fe2000f8e00ff */
[----:B----4-:R-:W-:Y:S01]  /*5630*/  MOV R11, UR5 ;  /* 0x00000005000b7c02 */ /* 0x010fe20008000f00 */
[----:B------:R-:W-:Y:S02]  /*5640*/  IMAD.U32 R10, RZ, RZ, UR4 ;  /* 0x00000004ff0a7e24 */ /* 0x000fe4000f8e00ff */
[----:B------:R-:W-:Y:S07]  /*5650*/  LEPC R20, `(.L_x_77) ;  /* 0x000000001014794e */ /* 0x000fee0000000000 */
[----:B--2---:R-:W-:Y:S05]  /*5660*/  CALL.ABS.NOINC R16 ;  /* 0x0000000010007343 */ /* 0x004fea0003c00000 */
.L_x_77:
[----:B------:R-:W-:Y:S01]  /*5670*/  PLOP3.LUT P1, PT, PT, PT, PT, 0x8, 0x80 ;  /* 0x000000000080781c */ /* 0x000fe20003f2e170 */
[----:B------:R-:W2:Y:S01]  /*5680*/  LDL R16, [R1+0x48] ;  /* 0x0000480001107983 */ /* 0x000ea20000100800 */
[----:B------:R-:W1:Y:S03]  /*5690*/  LDC.64 R6, c[0x0][0x890] ;  /* 0x00022400ff067b82 */ /* 0x000e660000000a00 */
[----:B------:R3:W5:Y:S05]  /*56a0*/  LDL R17, [R1+0x40] ;  /* 0x0000400001117983 */ /* 0x00076a0000100800 */
[----:B------:R-:W4:Y:S01]  /*56b0*/  LDC.64 R4, c[0x0][0x8b0] ;  /* 0x00022c00ff047b82 */ /* 0x000f220000000a00 */
[----:B--2---:R-:W-:Y:S02]  /*56c0*/  R2UR UR4, R16 ;  /* 0x00000000100472ca */ /* 0x004fe400000e0000 */
[----:B------:R-:W2:Y:S01]  /*56d0*/  S2R R16, SR_TID.X ;  /* 0x0000000000107919 */ /* 0x000ea20000002100 */
[----:B-1----:R-:W-:Y:S02]  /*56e0*/  ISETP.NE.U32.AND P3, PT, R6, RZ, PT ;  /* 0x000000ff0600720c */ /* 0x002fe40003f65070 */
[----:B----4-:R-:W-:Y:S02]  /*56f0*/  ISETP.NE.U32.AND P4, PT, R4, RZ, PT ;  /* 0x000000ff0400720c */ /* 0x010fe40003f85070 */
[----:B------:R-:W-:Y:S02]  /*5700*/  ISETP.NE.AND.EX P3, PT, R7, RZ, PT, P3 ;  /* 0x000000ff0700720c */ /* 0x000fe40003f65330 */
[----:B------:R-:W-:Y:S04]  /*5710*/  ISETP.NE.AND.EX P4, PT, R5, RZ, PT, P4 ;  /* 0x000000ff0500720c */ /* 0x000fe80003f85340 */
[----:B------:R-:W-:Y:S06]  /*5720*/  UISETP.NE.AND UP1, UPT, UR4, URZ, UPT ;  /* 0x000000ff0400728c */ /* 0x000fec000bf25270 */
[----:B------:R-:W-:Y:S05]  /*5730*/  PLOP3.LUT P0, PT, PT, PT, UP1, 0x80, 0x8 ;  /* 0x000000000008781c */ /* 0x000fea0003f0f018 */
[----:B------:R-:W1:Y:S08]  /*5740*/  @UP1 LDCU.64 UR4, c[0x0][0x888] ;  /* 0x00011100ff0417ac */ /* 0x000e700008000a00 */
[----:B------:R-:W-:Y:S01]  /*5750*/  @P0 PLOP3.LUT P1, PT, P3, PT, PT, 0x80, 0x8 ;  /* 0x000000000008081c */ /* 0x000fe20001f2f070 */
[----:B-1----:R-:W-:Y:S04]  /*5760*/  @UP1 UISETP.NE.U32.AND UP0, UPT, UR4, URZ, UPT ;  /* 0x000000ff0400128c */ /* 0x002fe8000bf05070 */
[----:B------:R-:W-:Y:S04]  /*5770*/  @UP1 UISETP.NE.AND.EX UP0, UPT, UR5, URZ, UPT, UP0 ;  /* 0x000000ff0500128c */ /* 0x000fe8000bf05300 */
[----:B------:R-:W-:Y:S01]  /*5780*/  @UP1 USEL UR4, URZ, 0xffffffff, UP0 ;  /* 0xffffffffff041887 */ /* 0x000fe20008000000 */
[----:B--23--:R-:W-:Y:S11]  /*5790*/  @!P3 BRA `(.L_x_79) ;  /* 0x00000000003cb947 */ /* 0x00cff60003800000 */
[----:B------:R-:W1:Y:S01]  /*57a0*/  LDC.64 R8, c[0x0][0x888] ;  /* 0x00022200ff087b82 */ /* 0x000e620000000a00 */
[----:B------:R-:W2:Y:S01]  /*57b0*/  LDCU.64 UR6, c[0x0][0x358] ;  /* 0x00006b00ff0677ac */ /* 0x000ea20008000a00 */
[----:B------:R-:W-:Y:S02]  /*57c0*/  IMAD.MOV.U32 R3, RZ, RZ, 0x1 ;  /* 0x00000001ff037424 */ /* 0x000fe400078e00ff */
[----:B------:R-:W-:Y:S01]  /*57d0*/  IMAD.MOV.U32 R0, RZ, RZ, 0x1 ;  /* 0x00000001ff007424 */ /* 0x000fe200078e00ff */
[----:B-1----:R-:W-:Y:S04]  /*57e0*/  ISETP.NE.U32.AND P2, PT, R8, RZ, PT ;  /* 0x000000ff0800720c */ /* 0x002fe80003f45070 */
[----:B------:R-:W-:Y:S11]  /*57f0*/  ISETP.NE.AND.EX P2, PT, R9, RZ, PT, P2 ;  /* 0x000000ff0900720c */ /* 0x000ff60003f45320 */
[----:B------:R-:W-:Y:S02]  /*5800*/  @!UPT UIADD3 URZ, UPT, UPT, URZ, URZ, URZ ;  /* 0x000000fffffff290 */ /* 0x000fe4000fffe0ff */
[----:B------:R-:W1:Y:S01]  /*5810*/  @P2 LDC.64 R8, c[0x0][0x888] ;  /* 0x00022200ff082b82 */ /* 0x000e620000000a00 */
[----:B------:R-:W-:Y:S01]  /*5820*/  @P2 IMAD R6, R6, UR36, RZ ;  /* 0x0000002406062c24 */ /* 0x000fe2000f8e02ff */
[----:B-----5:R-:W-:Y:S04]  /*5830*/  @P2 PRMT R17, R3, 0x7610, R17 ;  /* 0x0000761003112816 */ /* 0x020fe80000000011 */
[----:B------:R-:W-:Y:S05]  /*5840*/  @!P2 PRMT R17, R0, 0x7610, R17 ;  /* 0x000076100011a816 */ /* 0x000fea0000000011 */
[----:B------:R3:W-:Y:S01]  /*5850*/  STL.S16 [R1+0x40], R17 ;  /* 0x0000401101007387 */ /* 0x0007e20000100600 */
[----:B-1----:R-:W-:Y:S05]  /*5860*/  @P2 IMAD.WIDE R8, R6, 0x4, R8 ;  /* 0x0000000406082825 */ /* 0x002fea00078e0208 */
[----:B--2---:R3:W5:Y:S02]  /*5870*/  @P2 LDG.E R157, desc[UR6][R8.64] ;  /* 0x00000006089d2981 */ /* 0x004764000c1e1900 */
[----:B---3--:R-:W1:Y:S02]  /*5880*/  @!P2 LDC R157, c[0x0][0x880] ;  /* 0x00022000ff9dab82 */ /* 0x008e640000000800 */
.L_x_79:
[----:B------:R-:W-:Y:S05]  /*5890*/  @!P4 BRA `(.L_x_80) ;  /* 0x000000000028c947 */ /* 0x000fea0003800000 */
[----:B------:R-:W2:Y:S01]  /*58a0*/  LDC.64 R6, c[0x0][0x8a8] ;  /* 0x00022a00ff067b82 */ /* 0x000ea20000000a00 */
[----:B------:R-:W3:Y:S01]  /*58b0*/  LDCU.64 UR6, c[0x0][0x358] ;  /* 0x00006b00ff0677ac */ /* 0x000ee20008000a00 */
[----:B--2---:R-:W-:Y:S04]  /*58c0*/  ISETP.NE.U32.AND P2, PT, R6, RZ, PT ;  /* 0x000000ff0600720c */ /* 0x004fe80003f45070 */
[----:B------:R-:W-:Y:S11]  /*58d0*/  ISETP.NE.AND.EX P2, PT, R7, RZ, PT, P2 ;  /* 0x000000ff0700720c */ /* 0x000ff60003f45320 */
[----:B------:R-:W-:Y:S02]  /*58e0*/  @!UPT UIADD3 URZ, UPT, UPT, URZ, URZ, URZ ;  /* 0x000000fffffff290 */ /* 0x000fe4000fffe0ff */
[----:B------:R-:W2:Y:S01]  /*58f0*/  @P2 LDC.64 R6, c[0x0][0x8a8] ;  /* 0x00022a00ff062b82 */ /* 0x000ea20000000a00 */
[----:B------:R-:W-:Y:S04]  /*5900*/  @P2 IMAD R4, R4, UR36, RZ ;  /* 0x0000002404042c24 */ /* 0x000fe8000f8e02ff */
[----:B--2---:R-:W-:Y:S05]  /*5910*/  @P2 IMAD.WIDE R6, R4, 0x4, R6 ;  /* 0x0000000404062825 */ /* 0x004fea00078e0206 */
[----:B---3-5:R2:W5:Y:S02]  /*5920*/  @P2 LDG.E R154, desc[UR6][R6.64] ;  /* 0x00000006069a2981 */ /* 0x028564000c1e1900 */
[----:B--2---:R-:W3:Y:S02]  /*5930*/  @!P2 LDC R154, c[0x0][0x8a0] ;  /* 0x00022800ff9aab82 */ /* 0x004ee40000000800 */
.L_x_80:
[----:B-1---5:R-:W-:Y:S01]  /*5940*/  @P0 FSETP.NEU.AND P4, PT, R157, RZ, PT ;  /* 0x000000ff9d00020b */ /* 0x022fe20003f8d000 */
[----:B------:R-:W-:Y:S01]  /*5950*/  IMAD.U32 R0, RZ, RZ, UR4 ;  /* 0x00000004ff007e24 */ /* 0x000fe2000f8e00ff */
[----:B------:R-:W-:Y:S01]  /*5960*/  @P0 LOP3.LUT P2, RZ, R17, 0xff, RZ, 0xc0, !PT ;  /* 0x000000ff11ff0812 */ /* 0x000fe2000784c0ff */
[----:B------:R-:W-:Y:S01]  /*5970*/  IMAD.SHL.U32 R4, R16, 0x20, RZ ;  /* 0x0000002010047824 */ /* 0x000fe200078e00ff */
[----:B------:R-:W-:Y:S01]  /*5980*/  @P0 SEL R3, RZ, 0xffffffff, P4 ;  /* 0xffffffffff030807 */ /* 0x000fe20002000000 */
[----:B------:R-:W-:Y:S01]  /*5990*/  IMAD.U32 R5, RZ, RZ, UR54 ;  /* 0x00000036ff057e24 */ /* 0x000fe2000f8e00ff */
[----:B------:R-:W-:Y:S01]  /*59a0*/  BSSY B1, `(.L_x_81) ;  /* 0x00000ab000017945 */ /* 0x000fe20003800000 */
[----:B------:R-:W-:Y:S01]  /*59b0*/  IMAD.U32 R155, RZ, RZ, UR45 ;  /* 0x0000002dff9b7e24 */ /* 0x000fe2000f8e00ff */
[----:B------:R-:W-:Y:S01]  /*59c0*/  @P1 SEL R3, R0, R3, !P2 ;  /* 0x0000000300031207 */ /* 0x000fe20005000000 */
[----:B------:R-:W-:Y:S01]  /*59d0*/  IMAD.SHL.U32 R0, R16, 0x4, RZ ;  /* 0x0000000410007824 */ /* 0x000fe200078e00ff */
[----:B------:R-:W-:Y:S02]  /*59e0*/  PLOP3.LUT P5, PT, PT, PT, PT, 0x8, 0x80 ;  /* 0x000000000080781c */ /* 0x000fe40003fae170 */
[----:B------:R-:W-:Y:S02]  /*59f0*/  CS2R R250, SRZ ;  /* 0x0000000000fa7805 */ /* 0x000fe4000001ff00 */
[----:B------:R-:W-:Y:S02]  /*5a00*/  @P0 LOP3.LUT R3, R3, 0x1, RZ, 0xc0, !PT ;  /* 0x0000000103030812 */ /* 0x000fe400078ec0ff */
[----:B------:R-:W-:Y:S02]  /*5a10*/  CS2R R248, SRZ ;  /* 0x0000000000f87805 */ /* 0x000fe4000001ff00 */
[----:B------:R-:W-:Y:S02]  /*5a20*/  CS2R R246, SRZ ;  /* 0x0000000000f67805 */ /* 0x000fe4000001ff00 */
[----:B------:R-:W-:Y:S02]  /*5a30*/  CS2R R244, SRZ ;  /* 0x0000000000f47805 */ /* 0x000fe4000001ff00 */
[----:B------:R-:W-:Y:S02]  /*5a40*/  ISETP.NE.U32.OR P6, PT, R3, 0x1, !P0 ;  /* 0x000000010300780c */ /* 0x000fe400047c5470 */
[----:B------:R-:W-:Y:S02]  /*5a50*/  CS2R R238, SRZ ;  /* 0x0000000000ee7805 */ /* 0x000fe4000001ff00 */
[----:B------:R-:W-:Y:S02]  /*5a60*/  LOP3.LUT R3, R4, 0xc0, RZ, 0xc0, !PT ;  /* 0x000000c004037812 */ /* 0x000fe400078ec0ff */
[----:B------:R-:W-:Y:S02]  /*5a70*/  CS2R R236, SRZ ;  /* 0x0000000000ec7805 */ /* 0x000fe4000001ff00 */
[----:B------:R-:W-:Y:S02]  /*5a80*/  P2R R6, PR, RZ, 0x40 ;  /* 0x00000040ff067803 */ /* 0x000fe40000000000 */
[----:B------:R-:W-:Y:S02]  /*5a90*/  CS2R R234, SRZ ;  /* 0x0000000000ea7805 */ /* 0x000fe4000001ff00 */
[----:B------:R-:W-:Y:S02]  /*5aa0*/  LOP3.LUT R0, R3, 0x18, R0, 0xf8, !PT ;  /* 0x0000001803007812 */ /* 0x000fe400078ef800 */
[----:B------:R-:W-:Y:S02]  /*5ab0*/  CS2R R232, SRZ ;  /* 0x0000000000e87805 */ /* 0x000fe4000001ff00 */
[----:B------:R-:W-:Y:S01]  /*5ac0*/  LOP3.LUT R3, R5, 0x1, RZ, 0x3c, !PT ;  /* 0x0000000105037812 */ /* 0x000fe200078e3cff */
[----:B------:R1:W-:Y:S01]  /*5ad0*/  STL [R1+0x4c], R6 ;  /* 0x00004c0601007387 */ /* 0x0003e20000100800 */
[----:B------:R-:W-:Y:S02]  /*5ae0*/  LOP3.LUT R0, R0, 0xf20, R4, 0xf8, !PT ;  /* 0x00000f2000007812 */ /* 0x000fe400078ef804 */
[----:B------:R-:W-:Y:S02]  /*5af0*/  CS2R R230, SRZ ;  /* 0x0000000000e67805 */ /* 0x000fe4000001ff00 */
[----:B------:R-:W-:Y:S01]  /*5b00*/  LEA R5, R155, UR39, 0x3 ;  /* 0x000000279b057c11 */ /* 0x000fe2000f8e18ff */
[----:B------:R2:W-:Y:S01]  /*5b10*/  STL [R1+0x38], RZ ;  /* 0x000038ff01007387 */ /* 0x0005e20000100800 */
[----:B------:R-:W-:Y:S02]  /*5b20*/  @P6 SHF.L.U32 R4, R3, 0x1f, RZ ;  /* 0x0000001f03046819 */ /* 0x000fe400000006ff */
[----:B------:R-:W-:Y:S02]  /*5b30*/  CS2R R228, SRZ ;  /* 0x0000000000e47805 */ /* 0x000fe4000001ff00 */
[----:B------:R-:W-:Y:S01]  /*5b40*/  LEA R0, R0, UR39, 0x1 ;  /* 0x0000002700007c11 */ /* 0x000fe2000f8e08ff */
[----:B------:R2:W-:Y:S01]  /*5b50*/  STL [R1+0x3c], RZ ;  /* 0x00003cff01007387 */ /* 0x0005e20000100800 */
[----:B------:R4:W3:Y:S01]  /*5b60*/  @P6 SYNCS.PHASECHK.TRANS64.TRYWAIT P0, [R5+URZ+0x20], R4 ;  /* 0x00002004050065a7 */ /* 0x0008e200080011ff */
[----:B------:R-:W-:Y:S02]  /*5b70*/  CS2R R222, SRZ ;  /* 0x0000000000de7805 */ /* 0x000fe4000001ff00 */
[----:B------:R-:W-:Y:S01]  /*5b80*/  CS2R R220, SRZ ;  /* 0x0000000000dc7805 */ /* 0x000fe2000001ff00 */
[----:B------:R2:W-:Y:S01]  /*5b90*/  STL [R1+0x30], RZ ;  /* 0x000030ff01007387 */ /* 0x0005e20000100800 */
[----:B------:R-:W-:Y:S01]  /*5ba0*/  IMAD R155, R155, 0xa000, R0 ;  /* 0x0000a0009b9b7824 */ /* 0x000fe200078e0200 */
[----:B------:R-:W-:Y:S01]  /*5bb0*/  CS2R R214, SRZ ;  /* 0x0000000000d67805 */ /* 0x000fe2000001ff00 */
[----:B------:R-:W-:Y:S01]  /*5bc0*/  IMAD.SHL.U32 R0, R16, 0x10, RZ ;  /* 0x0000001010007824 */ /* 0x000fe200078e00ff */
[----:B------:R2:W-:Y:S01]  /*5bd0*/  STL [R1+0x34], RZ ;  /* 0x000034ff01007387 */ /* 0x0005e20000100800 */
[----:B------:R-:W-:Y:S02]  /*5be0*/  CS2R R212, SRZ ;  /* 0x0000000000d47805 */ /* 0x000fe4000001ff00 */
[----:B------:R-:W-:Y:S02]  /*5bf0*/  CS2R R210, SRZ ;  /* 0x0000000000d27805 */ /* 0x000fe4000001ff00 */
[----:B------:R-:W-:Y:S01]  /*5c00*/  CS2R R208, SRZ ;  /* 0x0000000000d07805 */ /* 0x000fe2000001ff00 */
[----:B------:R2:W-:Y:S01]  /*5c10*/  STL [R1+0x28], RZ ;  /* 0x000028ff01007387 */ /* 0x0005e20000100800 */
[C---:B------:R-:W-:Y:S02]  /*5c20*/  LOP3.LUT R7, R0.reuse, 0x20, RZ, 0xc0, !PT ;  /* 0x0000002000077812 */ /* 0x040fe400078ec0ff */
[----:B------:R-:W-:Y:S02]  /*5c30*/  CS2R R206, SRZ ;  /* 0x0000000000ce7805 */ /* 0x000fe4000001ff00 */
[----:B------:R-:W-:Y:S01]  /*5c40*/  LOP3.LUT R0, R0, 0x40, RZ, 0xc0, !PT ;  /* 0x0000004000007812 */ /* 0x000fe200078ec0ff */
[----:B------:R2:W-:Y:S01]  /*5c50*/  STL [R1+0x2c], RZ ;  /* 0x00002cff01007387 */ /* 0x0005e20000100800 */
[----:B-1----:R-:W-:Y:S01]  /*5c60*/  IMAD.U32 R6, RZ, RZ, UR53 ;  /* 0x00000035ff067e24 */ /* 0x002fe2000f8e00ff */
[--C-:B------:R-:W-:Y:S02]  /*5c70*/  IADD3 R8, PT, PT, -R7, 0x200, R155.reuse ;  /* 0x0000020007087810 */ /* 0x100fe40007ffe19b */
[----:B------:R-:W-:Y:S01]  /*5c80*/  CS2R R204, SRZ ;  /* 0x0000000000cc7805 */ /* 0x000fe2000001ff00 */
[----:B------:R2:W-:Y:S01]  /*5c90*/  STL [R1+0x20], RZ ;  /* 0x000020ff01007387 */ /* 0x0005e20000100800 */
[----:B------:R-:W-:Y:S02]  /*5ca0*/  IADD3 R7, PT, PT, -R0, 0x200, R155 ;  /* 0x0000020000077810 */ /* 0x000fe40007ffe19b */
[----:B------:R-:W-:Y:S02]  /*5cb0*/  CS2R R198, SRZ ;  /* 0x0000000000c67805 */ /* 0x000fe4000001ff00 */
[----:B------:R-:W-:Y:S01]  /*5cc0*/  SHF.L.U32 R6, R6, 0x1f, RZ ;  /* 0x0000001f06067819 */ /* 0x000fe200000006ff */
[----:B------:R2:W-:Y:S01]  /*5cd0*/  STL [R1+0x24], RZ ;  /* 0x000024ff01007387 */ /* 0x0005e20000100800 */
[----:B------:R-:W-:Y:S01]  /*5ce0*/  IMAD.IADD R0, R8, 0x1, -R0 ;  /* 0x0000000108007824 */ /* 0x000fe200078e0a00 */
[----:B------:R-:W-:Y:S01]  /*5cf0*/  CS2R R196, SRZ ;  /* 0x0000000000c47805 */ /* 0x000fe2000001ff00 */
[----:B----4-:R-:W-:Y:S01]  /*5d00*/  IMAD.U32 R4, RZ, RZ, UR46 ;  /* 0x0000002eff047e24 */ /* 0x010fe2000f8e00ff */
[----:B------:R2:W-:Y:S01]  /*5d10*/  STL [R1+0x18], RZ ;  /* 0x000018ff01007387 */ /* 0x0005e20000100800 */
[----:B------:R-:W-:Y:S02]  /*5d20*/  CS2R R190, SRZ ;  /* 0x0000000000be7805 */ /* 0x000fe4000001ff00 */
[----:B------:R-:W-:Y:S02]  /*5d30*/  CS2R R188, SRZ ;  /* 0x0000000000bc7805 */ /* 0x000fe4000001ff00 */
[----:B------:R-:W-:Y:S01]  /*5d40*/  CS2R R186, SRZ ;  /* 0x0000000000ba7805 */ /* 0x000fe2000001ff00 */
[----:B------:R2:W-:Y:S01]  /*5d50*/  STL [R1+0x1c], RZ ;  /* 0x00001cff01007387 */ /* 0x0005e20000100800 */
[----:B------:R-:W-:Y:S02]  /*5d60*/  LEA R4, R4, UR39, 0x3 ;  /* 0x0000002704047c11 */ /* 0x000fe4000f8e18ff */
[----:B------:R-:W-:Y:S02]  /*5d70*/  CS2R R184, SRZ ;  /* 0x0000000000b87805 */ /* 0x000fe4000001ff00 */
[----:B------:R-:W-:Y:S01]  /*5d80*/  CS2R R182, SRZ ;  /* 0x0000000000b67805 */ /* 0x000fe2000001ff00 */
[----:B------:R2:W-:Y:S01]  /*5d90*/  STL [R1+0x10], RZ ;  /* 0x000010ff01007387 */ /* 0x0005e20000100800 */
[----:B------:R2:W1:Y:S01]  /*5da0*/  SYNCS.PHASECHK.TRANS64.TRYWAIT P4, [R4+URZ+0x70], R6 ;  /* 0x00007006040075a7 */ /* 0x00046200080811ff */
[----:B------:R-:W-:Y:S02]  /*5db0*/  CS2R R180, SRZ ;  /* 0x0000000000b47805 */ /* 0x000fe4000001ff00 */
[----:B------:R-:W-:Y:S01]  /*5dc0*/  CS2R R174, SRZ ;  /* 0x0000000000ae7805 */ /* 0x000fe2000001ff00 */
[----:B------:R2:W-:Y:S01]  /*5dd0*/  STL [R1+0x14], RZ ;  /* 0x000014ff01007387 */ /* 0x0005e20000100800 */
[----:B------:R-:W-:Y:S02]  /*5de0*/  CS2R R172, SRZ ;  /* 0x0000000000ac7805 */ /* 0x000fe4000001ff00 */
[----:B------:R-:W-:Y:S02]  /*5df0*/  CS2R R166, SRZ ;  /* 0x0000000000a67805 */ /* 0x000fe4000001ff00 */
[----:B------:R-:W-:Y:S01]  /*5e00*/  CS2R R164, SRZ ;  /* 0x0000000000a47805 */ /* 0x000fe2000001ff00 */
[----:B------:R2:W-:Y:S01]  /*5e10*/  STL [R1+0x8], RZ ;  /* 0x000008ff01007387 */ /* 0x0005e20000100800 */
[----:B------:R-:W-:Y:S02]  /*5e20*/  CS2R R162, SRZ ;  /* 0x0000000000a27805 */ /* 0x000fe4000001ff00 */
[----:B------:R-:W-:Y:S01]  /*5e30*/  CS2R R160, SRZ ;  /* 0x0000000000a07805 */ /* 0x000fe2000001ff00 */
[----:B------:R2:W-:Y:S04]  /*5e40*/  STL [R1+0xc], RZ ;  /* 0x00000cff01007387 */ /* 0x0005e80000100800 */
[----:B------:R2:W-:Y:S04]  /*5e50*/  STL [R1], RZ ;  /* 0x000000ff01007387 */ /* 0x0005e80000100800 */
[----:B------:R2:W-:Y:S04]  /*5e60*/  STL [R1+0x4], RZ ;  /* 0x000004ff01007387 */ /* 0x0005e80000100800 */
[----:B------:R2:W-:Y:S04]  /*5e70*/  STL [R1+0x58], R8 ;  /* 0x0000580801007387 */ /* 0x0005e80000100800 */
[----:B------:R2:W-:Y:S04]  /*5e80*/  STL [R1+0x54], R7 ;  /* 0x0000540701007387 */ /* 0x0005e80000100800 */
[----:B------:R2:W-:Y:S01]  /*5e90*/  STL [R1+0x50], R0 ;  /* 0x0000500001007387 */ /* 0x0005e20000100800 */
[----:B---3--:R-:W-:Y:S01]  /*5ea0*/  @P6 PLOP3.LUT P5, PT, P0, PT, PT, 0x8, 0x80 ;  /* 0x000000000080681c */ /* 0x008fe200007ae170 */
[----:B------:R-:W-:Y:S01]  /*5eb0*/  @!UPT UIADD3 URZ, UPT, UPT, URZ, URZ, URZ ;  /* 0x000000fffffff290 */ /* 0x000fe2000fffe0ff */
[----:B------:R-:W-:Y:S11]  /*5ec0*/  @!P6 BRA `(.L_x_82) ;  /* 0x000000040060e947 */ /* 0x000ff60003800000 */
[----:B------:R-:W-:Y:S01]  /*5ed0*/  ISETP.NE.U32.AND P0, PT, RZ, UR62, PT ;  /* 0x0000003eff007c0c */ /* 0x000fe2000bf05070 */
[----:B------:R-:W-:Y:S01]  /*5ee0*/  BSSY B0, `(.L_x_83) ;  /* 0x000000d000007945 */ /* 0x000fe20003800000 */
[----:B------:R-:W-:Y:S01]  /*5ef0*/  FSETP.NEU.AND P2, PT, R157, RZ, PT ;  /* 0x000000ff9d00720b */ /* 0x000fe20003f4d000 */
[----:B------:R-:W-:Y:S01]  /*5f00*/  IMAD.MOV.U32 R162, RZ, RZ, RZ ;  /* 0x000000ffffa27224 */ /* 0x000fe200078e00ff */
[----:B------:R-:W-:Y:S02]  /*5f10*/  ISETP.NE.AND.EX P0, PT, RZ, UR63, PT, P0 ;  /* 0x0000003fff007c0c */ /* 0x000fe4000bf05300 */
[----:B------:R-:W-:Y:S02]  /*5f20*/  LOP3.LUT P1, RZ, R17, 0xff, RZ, 0xc0, !PT ;  /* 0x000000ff11ff7812 */ /* 0x000fe4000782c0ff */
[----:B--2---:R-:W-:Y:S02]  /*5f30*/  SEL R0, RZ, 0xffffffff, P2 ;  /* 0xffffffffff007807 */ /* 0x004fe40001000000 */
[----:B------:R-:W-:Y:S04]  /*5f40*/  SEL R7, RZ, 0xffffffff, P0 ;  /* 0xffffffffff077807 */ /* 0x000fe80000000000 */
[----:B------:R-:W-:Y:S04]  /*5f50*/  @P3 SEL R0, R7, R0, !P1 ;  /* 0x0000000007003207 */ /* 0x000fe80004800000 */
[----:B------:R-:W-:Y:S01]  /*5f60*/  LOP3.LUT R0, R0, 0x1, RZ, 0xc0, !PT ;  /* 0x0000000100007812 */ /* 0x000fe200078ec0ff */
[----:B------:R-:W-:Y:S06]  /*5f70*/  @!P5 BRA `(.L_x_84) ;  /* 0x00000000000cd947 */ /* 0x000fec0003800000 */
[----:B------:R-:W-:Y:S04]  /*5f80*/  SHF.L.U32 R3, R3, 0x1f, RZ ;  /* 0x0000001f03037819 */ /* 0x000fe800000006ff */
[----:B------:R-:W2:Y:S02]  /*5f90*/  SYNCS.PHASECHK.TRANS64.TRYWAIT P0, [R5+URZ+0x20], R3 ;  /* 0x00002003050075a7 */ /* 0x000ea400080011ff */
[----:B--2---:R-:W-:Y:S05]  /*5fa0*/  @!P0 BRA `(.L_x_85) ;  /* 0x0000004000a08947 */ /* 0x004fea0003800000 */
.L_x_84:
[----:B------:R-:W-:Y:S05]  /*5fb0*/  BSYNC B0 ;  /* 0x0000000000007941 */ /* 0x000fea0003800000 */
.L_x_83:
[----:B------:R-:W3:Y:S01]  /*5fc0*/  LDL R18, [R1+0x58] ;  /* 0x0000580001127983 */ /* 0x000ee20000100800 */
[----:B------:R-:W-:Y:S02]  /*5fd0*/  ISETP.NE.U32.AND P0, PT, R0, 0x1, PT ;  /* 0x000000010000780c */ /* 0x000fe40003f05070 */
[----:B------:R-:W-:Y:S02]  /*5fe0*/  CS2R R26, SRZ ;  /* 0x00000000001a7805 */ /* 0x000fe4000001ff00 */
[----:B------:R-:W-:Y:S01]  /*5ff0*/  CS2R R24, SRZ ;  /* 0x0000000000187805 */ /* 0x000fe2000001ff00 */
[----:B------:R-:W4:Y:S01]  /*6000*/  LDL R17, [R1+0x54] ;  /* 0x0000540001117983 */ /* 0x000f220000100800 */
[----:B------:R-:W-:Y:S01]  /*6010*/  IMAD.MOV.U32 R11, RZ, RZ, RZ ;  /* 0x000000ffff0b7224 */ /* 0x000fe200078e00ff */
[----:B------:R-:W-:Y:S02]  /*6020*/  CS2R R8, SRZ ;  /* 0x0000000000087805 */ /* 0x000fe4000001ff00 */
[----:B------:R-:W-:Y:S01]  /*6030*/  CS2R R22, SRZ ;  /* 0x0000000000167805 */ /* 0x000fe2000001ff00 */
[----:B------:R-:W5:Y:S01]  /*6040*/  LDL R7, [R1+0x50] ;  /* 0x0000500001077983 */ /* 0x000f620000100800 */
[----:B------:R-:W-:Y:S02]  /*6050*/  CS2R R20, SRZ ;  /* 0x0000000000147805 */ /* 0x000fe4000001ff00 */
[----:B------:R-:W-:Y:S02]  /*6060*/  CS2R R14, SRZ ;  /* 0x00000000000e7805 */ /* 0x000fe4000001ff00 */
[----:B------:R-:W-:Y:S01]  /*6070*/  CS2R R12, SRZ ;  /* 0x00000000000c7805 */ /* 0x000fe2000001ff00 */
[----:B------:R1:W5:Y:S01]  /*6080*/  LDL.LU R10, [R1+0x38] ;  /* 0x00003800010a7983 */ /* 0x0003620000300800 */
[----:B------:R-:W-:Y:S01]  /*6090*/  IMAD.MOV.U32 R163, RZ, RZ, RZ ;  /* 0x000000ffffa37224 */ /* 0x000fe200078e00ff */
[----:B------:R-:W-:Y:S02]  /*60a0*/  CS2R R160, SRZ ;  /* 0x0000000000a07805 */ /* 0x000fe4000001ff00 */
[----:B------:R-:W-:Y:S01]  /*60b0*/  CS2R R166, SRZ ;  /* 0x0000000000a67805 */ /* 0x000fe2000001ff00 */
[----:B------:R-:W2:Y:S01]  /*60c0*/  @P0 LDS.128 R24, [R155+0x8200] ;  /* 0x008200009b180984 */ /* 0x000ea20000000c00 */
[----:B------:R-:W-:Y:S02]  /*60d0*/  CS2R R164, SRZ ;  /* 0x0000000000a47805 */ /* 0x000fe4000001ff00 */
[----:B------:R-:W-:Y:S02]  /*60e0*/  CS2R R174, SRZ ;  /* 0x0000000000ae7805 */ /* 0x000fe4000001ff00 */
[----:B------:R-:W-:Y:S01]  /*60f0*/  CS2R R172, SRZ ;  /* 0x0000000000ac7805 */ /* 0x000fe2000001ff00 */
[----:B------:R-:W-:Y:S01]  /*6100*/  @P0 LDS.128 R160, [R155+0x200] ;  /* 0x000200009ba00984 */ /* 0x000fe20000000c00 */
[----:B------:R-:W-:Y:S02]  /*6110*/  CS2R R182, SRZ ;  /* 0x0000000000b67805 */ /* 0x000fe4000001ff00 */
[----:B------:R-:W-:Y:S02]  /*6120*/  CS2R R180, SRZ ;  /* 0x0000000000b47805 */ /* 0x000fe4000001ff00 */
[----:B------:R-:W-:Y:S02]  /*6130*/  CS2R R186, SRZ ;  /* 0x0000000000ba7805 */ /* 0x000fe4000001ff00 */
[----:B------:R-:W-:Y:S02]  /*6140*/  CS2R R184, SRZ ;  /* 0x0000000000b87805 */ /* 0x000fe4000001ff00 */
[----:B------:R-:W-:Y:S02]  /*6150*/  CS2R R190, SRZ ;  /* 0x0000000000be7805 */ /* 0x000fe4000001ff00 */
[----:B------:R-:W-:Y:S02]  /*6160*/  CS2R R188, SRZ ;  /* 0x0000000000bc7805 */ /* 0x000fe4000001ff00 */
        /* <DEDUP_REMOVED lines=22> */
[----:B------:R-:W-:Y:S03]  /*62d0*/  CS2R R248, SRZ ;  /* 0x0000000000f87805 */ /* 0x000fe6000001ff00 */
[----:B--2---:R-:W-:Y:S04]  /*62e0*/  STL.64 [R1], R24 ;  /* 0x0000001801007387 */ /* 0x004fe80000100a00 */
[----:B------:R-:W-:Y:S04]  /*62f0*/  STL.64 [R1+0x8], R26 ;  /* 0x0000081a01007387 */ /* 0x000fe80000100a00 */
[----:B---3--:R-:W-:Y:S04]  /*6300*/  @P0 LDS.128 R20, [R18+0x8010] ;  /* 0x0080100012140984 */ /* 0x008fe80000000c00 */
[----:B----4-:R-:W-:Y:S04]  /*6310*/  @P0 LDS.128 R12, [R17+0x8020] ;  /* 0x00802000110c0984 */ /* 0x010fe80000000c00 */
[----:B------:R-:W-:Y:S04]  /*6320*/  @P0 LDS.128 R164, [R18+0x10] ;  /* 0x0000100012a40984 */ /* 0x000fe80000000c00 */
[----:B-----5:R-:W2:Y:S04]  /*6330*/  @P0 LDS.128 R8, [R7+0x8030] ;  /* 0x0080300007080984 */ /* 0x020ea80000000c00 */
[----:B------:R3:W4:Y:S04]  /*6340*/  @P0 LDS.128 R172, [R17+0x20] ;  /* 0x0000200011ac0984 */ /* 0x0007280000000c00 */
[----:B------:R3:W1:Y:S04]  /*6350*/  @P0 LDS.128 R180, [R7+0x30] ;  /* 0x0000300007b40984 */ /* 0x0006680000000c00 */
[----:B------:R3:W1:Y:S04]  /*6360*/  @P0 LDS.128 R188, [R18+0x2010] ;  /* 0x0020100012bc0984 */ /* 0x0006680000000c00 */
[----:B------:R3:W1:Y:S04]  /*6370*/  @P0 LDS.128 R196, [R17+0x2020] ;  /* 0x0020200011c40984 */ /* 0x0006680000000c00 */
[----:B------:R3:W1:Y:S04]  /*6380*/  @P0 LDS.128 R204, [R7+0x2030] ;  /* 0x0020300007cc0984 */ /* 0x0006680000000c00 */
[----:B------:R3:W1:Y:S04]  /*6390*/  @P0 LDS.128 R212, [R18+0x4010] ;  /* 0x0040100012d40984 */ /* 0x0006680000000c00 */
[----:B------:R3:W1:Y:S04]  /*63a0*/  @P0 LDS.128 R220, [R17+0x4020] ;  /* 0x0040200011dc0984 */ /* 0x0006680000000c00 */
[----:B------:R3:W1:Y:S04]  /*63b0*/  @P0 LDS.128 R228, [R7+0x4030] ;  /* 0x0040300007e40984 */ /* 0x0006680000000c00 */
[----:B------:R3:W1:Y:S04]  /*63c0*/  @P0 LDS.128 R236, [R18+0x6010] ;  /* 0x0060100012ec0984 */ /* 0x0006680000000c00 */
[----:B--2---:R3:W-:Y:S04]  /*63d0*/  STL.64 [R1+0x30], R8 ;  /* 0x0000300801007387 */ /* 0x0047e80000100a00 */
[----:B------:R3:W2:Y:S04]  /*63e0*/  @P0 LDS.128 R244, [R17+0x6020] ;  /* 0x0060200011f40984 */ /* 0x0006a80000000c00 */
[----:B------:R3:W-:Y:S04]  /*63f0*/  STL.64 [R1+0x10], R20 ;  /* 0x0000101401007387 */ /* 0x0007e80000100a00 */
[----:B------:R3:W1:Y:S04]  /*6400*/  @P0 LDS.128 R248, [R7+0x6030] ;  /* 0x0060300007f80984 */ /* 0x0006680000000c00 */
[----:B------:R3:W-:Y:S04]  /*6410*/  STL.64 [R1+0x18], R22 ;  /* 0x0000181601007387 */ /* 0x0007e80000100a00 */
[----:B------:R3:W-:Y:S04]  /*6420*/  STL.64 [R1+0x38], R10 ;  /* 0x0000380a01007387 */ /* 0x0007e80000100a00 */
[----:B------:R3:W-:Y:S04]  /*6430*/  STL.64 [R1+0x20], R12 ;  /* 0x0000200c01007387 */ /* 0x0007e80000100a00 */
[----:B----4-:R3:W-:Y:S02]  /*6440*/  STL.64 [R1+0x28], R14 ;  /* 0x0000280e01007387 */ /* 0x0107e40000100a00 */
.L_x_82:
[----:B------:R-:W-:Y:S05]  /*6450*/  BSYNC B1 ;  /* 0x0000000000017941 */ /* 0x000fea0003800000 */
.L_x_81:
[----:B---3--:R-:W-:Y:S01]  /*6460*/  SHF.R.U32.HI R18, RZ, 0x5, R16 ;  /* 0x00000005ff127819 */ /* 0x008fe20000011610 */
[----:B--2---:R-:W-:Y:S04]  /*6470*/  IMAD.U32 R0, RZ, RZ, UR46 ;  /* 0x0000002eff007e24 */ /* 0x004fe8000f8e00ff */
[----:B------:R-:W-:Y:S05]  /*6480*/  IMAD R17, R0, 0xa0, R2 ;  /* 0x000000a000117824 */ /* 0x000fea00078e0202 */
[----:B------:R-:W-:Y:S04]  /*6490*/  SHF.R.U32.HI R0, RZ, 0x15, R17 ;  /* 0x00000015ff007819 */ /* 0x000fe80000011611 */
[----:B------:R-:W-:Y:S01]  /*64a0*/  LOP3.LUT P0, RZ, R0, 0x3, R18, 0x48, !PT ;  /* 0x0000000300ff7812 */ /* 0x000fe20007804812 */
[----:B------:R-:W-:Y:S01]  /*64b0*/  @!UPT UIADD3 URZ, UPT, UPT, URZ, URZ, URZ ;  /* 0x000000fffffff290 */ /* 0x000fe2000fffe0ff */
[----:B-1----:R-:W-:Y:S11]  /*64c0*/  @P4 BRA `(.L_x_86) ;  /* 0x0000000000084947 */ /* 0x002ff60003800000 */
[----:B------:R-:W1:Y:S02]  /*64d0*/  SYNCS.PHASECHK.TRANS64.TRYWAIT P1, [R4+URZ+0x70], R6 ;  /* 0x00007006040075a7 */ /* 0x000e6400080211ff */
[----:B-1----:R-:W-:Y:S05]  /*64e0*/  @!P1 BRA `(.L_x_87) ;  /* 0x0000003c00649947 */ /* 0x002fea0003800000 */
.L_x_86:
[----:B------:R-:W-:Y:S05]  /*64f0*/  @!P0 BRA `(.L_x_88) ;  /* 0x0000000000408947 */ /* 0x000fea0003800000 */
[----:B------:R-:W2:Y:S01]  /*6500*/  LDCU.64 UR8, c[0x4][0x70] ;  /* 0x01000e00ff0877ac */ /* 0x000ea20008000a00 */
[----:B------:R-:W-:Y:S01]  /*6510*/  MOV R15, 0x0 ;  /* 0x00000000000f7802 */ /* 0x000fe20000000f00 */
[----:B------:R-:W-:Y:S02]  /*6520*/  HFMA2 R12, -RZ, RZ, 0, 5.9604644775390625e-08 ;  /* 0x00000001ff0c7431 */ /* 0x000fe400000001ff */
[----:B------:R-:W-:Y:S02]  /*6530*/  IMAD.MOV.U32 R8, RZ, RZ, 0x192 ;  /* 0x00000192ff087424 */ /* 0x000fe400078e00ff */
[----:B------:R-:W-:Y:S01]  /*6540*/  IMAD.MOV.U32 R13, RZ, RZ, RZ ;  /* 0x000000ffff0d7224 */ /* 0x000fe200078e00ff */
[----:B------:R-:W3:Y:S01]  /*6550*/  LDCU.64 UR6, c[0x4][0x78] ;  /* 0x01000f00ff0677ac */ /* 0x000ee20008000a00 */
[----:B------:R-:W4:Y:S01]  /*6560*/  LDC.64 R14, c[0x4][R15] ;  /* 0x010000000f0e7b82 */ /* 0x000f220000000a00 */
[----:B------:R-:W5:Y:S01]  /*6570*/  LDCU.64 UR4, c[0x4][0x10] ;  /* 0x01000200ff0477ac */ /* 0x000f620008000a00 */
[----:B--2---:R-:W-:Y:S01]  /*6580*/  MOV R5, UR9 ;  /* 0x0000000900057c02 */ /* 0x004fe20008000f00 */
[----:B-1----:R-:W-:Y:S01]  /*6590*/  IMAD.U32 R4, RZ, RZ, UR8 ;  /* 0x00000008ff047e24 */ /* 0x002fe2000f8e00ff */
[----:B---3--:R-:W-:Y:S01]  /*65a0*/  MOV R7, UR7 ;  /* 0x0000000700077c02 */ /* 0x008fe20008000f00 */
[----:B------:R-:W-:Y:S01]  /*65b0*/  IMAD.U32 R6, RZ, RZ, UR6 ;  /* 0x00000006ff067e24 */ /* 0x000fe2000f8e00ff */
[----:B-----5:R-:W-:Y:S01]  /*65c0*/  MOV R11, UR5 ;  /* 0x00000005000b7c02 */ /* 0x020fe20008000f00 */
[----:B------:R-:W-:Y:S02]  /*65d0*/  IMAD.U32 R10, RZ, RZ, UR4 ;  /* 0x00000004ff0a7e24 */ /* 0x000fe4000f8e00ff */
[----:B------:R-:W-:Y:S07]  /*65e0*/  LEPC R20, `(.L_x_88) ;  /* 0x000000001014794e */ /* 0x000fee0000000000 */
[----:B----4-:R-:W-:Y:S05]  /*65f0*/  CALL.ABS.NOINC R14 ;  /* 0x000000000e007343 */ /* 0x010fea0003c00000 */
.L_x_88:
[----:B------:R-:W-:Y:S05]  /*6600*/  WARPSYNC.ALL ;  /* 0x0000000000007948 */ /* 0x000fea0003800000 */
[C---:B------:R-:W-:Y:S01]  /*6610*/  R2UR UR4, R17.reuse ;  /* 0x00000000110472ca */ /* 0x040fe200000e0000 */
[----:B------:R-:W-:Y:S05]  /*6620*/  VIADD R0, R17, 0x20 ;  /* 0x0000002011007836 */ /* 0x000fea0000000000 */
[----:B------:R-:W-:Y:S04]  /*6630*/  SHF.R.U32.HI R0, RZ, 0x15, R0 ;  /* 0x00000015ff007819 */ /* 0x000fe80000011600 */
[----:B------:R-:W-:Y:S03]  /*6640*/  LOP3.LUT P0, RZ, R0, 0x3, R18, 0x48, !PT ;  /* 0x0000000300ff7812 */ /* 0x000fe60007804812 */
[----:B------:R-:W2:Y:S10]  /*6650*/  LDTM.x32 R120, tmem[UR4] ;  /* 0x00000004007879ee */ /* 0x000eb400082c0000 */
[----:B--2---:R-:W-:Y:S05]  /*6660*/  @!P0 BRA `(.L_x_89) ;  /* 0x0000000000408947 */ /* 0x004fea0003800000 */
        /* <DEDUP_REMOVED lines=16> */
.L_x_89:
[----:B------:R-:W-:Y:S05]  /*6770*/  WARPSYNC.ALL ;  /* 0x0000000000007948 */ /* 0x000fea0003800000 */
[C---:B------:R-:W-:Y:S01]  /*6780*/  R2UR UR4, R17.reuse ;  /* 0x00000000110472ca */ /* 0x040fe200000e0000 */
[----:B------:R-:W-:Y:S05]  /*6790*/  VIADD R0, R17, 0x40 ;  /* 0x0000004011007836 */ /* 0x000fea0000000000 */
[----:B------:R-:W-:Y:S04]  /*67a0*/  SHF.R.U32.HI R0, RZ, 0x15, R0 ;  /* 0x00000015ff007819 */ /* 0x000fe80000011600 */
[----:B------:R-:W-:Y:S03]  /*67b0*/  LOP3.LUT P0, RZ, R0, 0x3, R18, 0x48, !PT ;  /* 0x0000000300ff7812 */ /* 0x000fe60007804812 */
[----:B------:R-:W2:Y:S10]  /*67c0*/  LDTM.x32 R88, tmem[UR4+0x20] ;  /* 0x00002004005879ee */ /* 0x000eb400082c0000 */
        /* <DEDUP_REMOVED lines=17> */
.L_x_90:
        /* <DEDUP_REMOVED lines=23> */
.L_x_91:
        /* <DEDUP_REMOVED lines=23> */
.L_x_92:
[----:B------:R-:W-:Y:S01]  /*6bc0*/  LOP3.LUT P1, R16, R16, 0x60, RZ, 0xc0, !PT ;  /* 0x0000006010107812 */ /* 0x000fe2000782c0ff */
[----:B------:R-:W-:Y:S01]  /*6bd0*/  IMAD.U32 R0, RZ, RZ, UR46 ;  /* 0x0000002eff007e24 */ /* 0x000fe2000f8e00ff */
[----:B------:R-:W-:Y:S05]  /*6be0*/  WARPSYNC.ALL ;  /* 0x0000000000007948 */ /* 0x000fea0003800000 */
[----:B------:R-:W-:Y:S01]  /*6bf0*/  LEA R0, R0, UR39, 0x3 ;  /* 0x0000002700007c11 */ /* 0x000fe2000f8e18ff */
[----:B------:R-:W2:Y:S03]  /*6c00*/  LDL.LU R252, [R1+0x4] ;  /* 0x0000040001fc7983 */ /* 0x000ea60000300800 */
[----:B------:R-:W-:Y:S01]  /*6c10*/  R2UR UR5, R0 ;  /* 0x00000000000572ca */ /* 0x000fe200000e0000 */
[--C-:B-1----:R-:W-:Y:S02]  /*6c20*/  HADD2.F32 R6, -RZ, R160.reuse.H0_H0 ;  /* 0x200000a0ff067230 */ /* 0x102fe40000004100 */
[C---:B------:R-:W-:Y:S01]  /*6c30*/  FMUL R0, R154.reuse, R120 ;  /* 0x000000789a007220 */ /* 0x040fe20000400000 */
[----:B------:R-:W-:Y:S01]  /*6c40*/  HADD2.F32 R7, -RZ, R160.H1_H1 ;  /* 0x300000a0ff077230 */ /* 0x000fe20000004100 */
[----:B------:R1:W-:Y:S01]  /*6c50*/  STL [R1+0x5c], R2 ;  /* 0x00005c0201007387 */ /* 0x0003e20000100800 */
[C---:B------:R-:W-:Y:S01]  /*6c60*/  FMUL R3, R154.reuse, R121 ;  /* 0x000000799a037220 */ /* 0x040fe20000400000 */
[--C-:B------:R-:W-:Y:S02]  /*6c70*/  HADD2.F32 R8, -RZ, R161.reuse.H0_H0 ;  /* 0x200000a1ff087230 */ /* 0x100fe40000004100 */
[C---:B------:R-:W-:Y:S01]  /*6c80*/  FMUL R4, R154.reuse, R122 ;  /* 0x0000007a9a047220 */ /* 0x040fe20000400000 */
[----:B------:R-:W-:Y:S02]  /*6c90*/  HADD2.F32 R9, -RZ, R161.H1_H1 ;  /* 0x300000a1ff097230 */ /* 0x000fe40000004100 */
[C---:B------:R-:W-:Y:S01]  /*6ca0*/  FMUL R5, R154.reuse, R123 ;  /* 0x0000007b9a057220 */ /* 0x040fe20000400000 */
[C---:B------:R-:W-:Y:S01]  /*6cb0*/  FMUL R14, R154.reuse, R140 ;  /* 0x0000008c9a0e7220 */ /* 0x040fe20000400000 */
[C---:B------:R-:W-:Y:S01]  /*6cc0*/  FMUL R15, R154.reuse, R141 ;  /* 0x0000008d9a0f7220 */ /* 0x040fe20000400000 */
[----:B------:R-:W-:Y:S01]  /*6cd0*/  R2UR UR4, R17 ;  /* 0x00000000110472ca */ /* 0x000fe200000e0000 */
[C---:B------:R-:W-:Y:S01]  /*6ce0*/  FMUL R17, R154.reuse, R143 ;  /* 0x0000008f9a117220 */ /* 0x040fe20000400000 */
[C---:B------:R-:W-:Y:S01]  /*6cf0*/  FMUL R18, R154.reuse, R144 ;  /* 0x000000909a127220 */ /* 0x040fe20000400000 */
[C---:B------:R-:W-:Y:S01]  /*6d00*/  FMUL R19, R154.reuse, R145 ;  /* 0x000000919a137220 */ /* 0x040fe20000400000 */
[--C-:B------:R-:W-:Y:S02]  /*6d10*/  HADD2.F32 R10, -RZ, R162.reuse.H0_H0 ;  /* 0x200000a2ff0a7230 */ /* 0x100fe40000004100 */
[C---:B------:R-:W-:Y:S01]  /*6d20*/  FMUL R20, R154.reuse, R146 ;  /* 0x000000929a147220 */ /* 0x040fe20000400000 */
[C---:B------:R-:W-:Y:S01]  /*6d30*/  FMUL R21, R154.reuse, R147 ;  /* 0x000000939a157220 */ /* 0x040fe20000400000 */
[----:B------:R-:W-:Y:S02]  /*6d40*/  HADD2.F32 R11, -RZ, R162.H1_H1 ;  /* 0x300000a2ff0b7230 */ /* 0x000fe40000004100 */
[C---:B------:R-:W-:Y:S01]  /*6d50*/  FMUL R22, R154.reuse, R148 ;  /* 0x000000949a167220 */ /* 0x040fe20000400000 */
[C---:B------:R-:W-:Y:S01]  /*6d60*/  FMUL R23, R154.reuse, R149 ;  /* 0x000000959a177220 */ /* 0x040fe20000400000 */
[--C-:B------:R-:W-:Y:S02]  /*6d70*/  HADD2.F32 R12, -RZ, R163.reuse.H0_H0 ;  /* 0x200000a3ff0c7230 */ /* 0x100fe40000004100 */
[C---:B------:R-:W-:Y:S01]  /*6d80*/  FMUL R152, R154.reuse, R150 ;  /* 0x000000969a987220 */ /* 0x040fe20000400000 */
[C---:B------:R-:W-:Y:S01]  /*6d90*/  FMUL R153, R154.reuse, R151 ;  /* 0x000000979a997220 */ /* 0x040fe20000400000 */
[----:B------:R-:W-:Y:S02]  /*6da0*/  HADD2.F32 R13, -RZ, R163.H1_H1 ;  /* 0x300000a3ff0d7230 */ /* 0x000fe40000004100 */
[C---:B------:R-:W-:Y:S01]  /*6db0*/  FFMA R0, R157.reuse, R6, R0 ;  /* 0x000000069d007223 */ /* 0x040fe20000000000 */
[C---:B------:R-:W-:Y:S01]  /*6dc0*/  FMUL R6, R154.reuse, R124 ;  /* 0x0000007c9a067220 */ /* 0x040fe20000400000 */
[--C-:B------:R-:W-:Y:S01]  /*6dd0*/  HADD2.F32 R156, -RZ, R164.reuse.H0_H0 ;  /* 0x200000a4ff9c7230 */ /* 0x100fe20000004100 */
[----:B-1----:R-:W3:Y:S01]  /*6de0*/  LDL.LU R2, [R1+0x1c] ;  /* 0x00001c0001027983 */ /* 0x002ee20000300800 */
[C---:B------:R-:W-:Y:S01]  /*6df0*/  FFMA R3, R157.reuse, R7, R3 ;  /* 0x000000079d037223 */ /* 0x040fe20000000003 */
[C---:B------:R-:W-:Y:S01]  /*6e00*/  FMUL R7, R154.reuse, R125 ;  /* 0x0000007d9a077220 */ /* 0x040fe20000400000 */
[----:B------:R-:W-:Y:S02]  /*6e10*/  HADD2.F32 R158, -RZ, R164.H1_H1 ;  /* 0x300000a4ff9e7230 */ /* 0x000fe40000004100 */
[----:B------:R-:W-:Y:S01]  /*6e20*/  FFMA R4, R157, R8, R4 ;  /* 0x000000089d047223 */ /* 0x000fe20000000004 */
[C---:B------:R-:W-:Y:S01]  /*6e30*/  FMUL R8, R154.reuse, R126 ;  /* 0x0000007e9a087220 */ /* 0x040fe20000400000 */
[--C-:B------:R-:W-:Y:S01]  /*6e40*/  HADD2.F32 R159, -RZ, R165.reuse.H0_H0 ;  /* 0x200000a5ff9f7230 */ /* 0x100fe20000004100 */
[----:B------:R-:W-:Y:S01]  /*6e50*/  F2FP.F16.F32.PACK_AB R176, R3, R0 ;  /* 0x0000000003b0723e */ /* 0x000fe200000000ff */
[C---:B------:R-:W-:Y:S01]  /*6e60*/  FMUL R0, R154.reuse, R128 ;  /* 0x000000809a007220 */ /* 0x040fe20000400000 */
[C---:B------:R-:W-:Y:S01]  /*6e70*/  FMUL R3, R154.reuse, R129 ;  /* 0x000000819a037220 */ /* 0x040fe20000400000 */
[----:B------:R-:W-:Y:S02]  /*6e80*/  HADD2.F32 R160, -RZ, R165.H1_H1 ;  /* 0x300000a5ffa07230 */ /* 0x000fe40000004100 */
[C---:B------:R-:W-:Y:S01]  /*6e90*/  FFMA R5, R157.reuse, R9, R5 ;  /* 0x000000099d057223 */ /* 0x040fe20000000005 */
[C---:B------:R-:W-:Y:S01]  /*6ea0*/  FMUL R9, R154.reuse, R127 ;  /* 0x0000007f9a097220 */ /* 0x040fe20000400000 */
[--C-:B------:R-:W-:Y:S02]  /*6eb0*/  HADD2.F32 R161, -RZ, R166.reuse.H0_H0 ;  /* 0x200000a6ffa17230 */ /* 0x100fe40000004100 */
[----:B------:R-:W-:Y:S01]  /*6ec0*/  FFMA R6, R157, R10, R6 ;  /* 0x0000000a9d067223 */ /* 0x000fe20000000006 */
[C---:B------:R-:W-:Y:S01]  /*6ed0*/  FMUL R10, R154.reuse, R136 ;  /* 0x000000889a0a7220 */ /* 0x040fe20000400000 */
[----:B------:R-:W-:Y:S01]  /*6ee0*/  HADD2.F32 R162, -RZ, R166.H1_H1 ;  /* 0x300000a6ffa27230 */ /* 0x000fe20000004100 */
[----:B------:R-:W-:Y:S01]  /*6ef0*/  F2FP.F16.F32.PACK_AB R177, R5, R4 ;  /* 0x0000000405b1723e */ /* 0x000fe200000000ff */
[C---:B------:R-:W-:Y:S01]  /*6f00*/  FMUL R4, R154.reuse, R130 ;  /* 0x000000829a047220 */ /* 0x040fe20000400000 */
[C---:B------:R-:W-:Y:S01]  /*6f10*/  FMUL R5, R154.reuse, R131 ;  /* 0x000000839a057220 */ /* 0x040fe20000400000 */
[--C-:B------:R-:W-:Y:S02]  /*6f20*/  HADD2.F32 R163, -RZ, R167.reuse.H0_H0 ;  /* 0x200000a7ffa37230 */ /* 0x100fe40000004100 */
        /* <DEDUP_REMOVED lines=13> */
[C---:B------:R-:W-:Y:S01]  /*7000*/  FFMA R0, R157.reuse, R156, R0 ;  /* 0x0000009c9d007223 */ /* 0x040fe20000000000 */
[----:B------:R-:W-:Y:S01]  /*7010*/  FFMA R3, R157, R158, R3 ;  /* 0x0000009e9d037223 */ /* 0x000fe20000000003 */
[----:B------:R-:W-:Y:S01]  /*7020*/  HADD2.F32 R168, -RZ, R173.H1_H1 ;  /* 0x300000adffa87230 */ /* 0x000fe20000004100 */
[----:B------:R-:W-:Y:S01]  /*7030*/  F2FP.F16.F32.PACK_AB R179, R9, R8 ;  /* 0x0000000809b3723e */ /* 0x000fe200000000ff */
[C---:B------:R-:W-:Y:S01]  /*7040*/  FMUL R8, R154.reuse, R134 ;  /* 0x000000869a087220 */ /* 0x040fe20000400000 */
[----:B------:R-:W-:Y:S01]  /*7050*/  FMUL R9, R154, R135 ;  /* 0x000000879a097220 */ /* 0x000fe20000400000 */
[--C-:B------:R-:W-:Y:S01]  /*7060*/  HADD2.F32 R169, -RZ, R174.reuse.H0_H0 ;  /* 0x200000aeffa97230 */ /* 0x100fe20000004100 */
[----:B------:R-:W-:Y:S01]  /*7070*/  F2FP.F16.F32.PACK_AB R200, R3, R0 ;  /* 0x0000000003c8723e */ /* 0x000fe200000000ff */
[C---:B------:R-:W-:Y:S01]  /*7080*/  FFMA R4, R157.reuse, R159, R4 ;  /* 0x0000009f9d047223 */ /* 0x040fe20000000004 */
[C---:B------:R-:W-:Y:S01]  /*7090*/  FFMA R5, R157.reuse, R160, R5 ;  /* 0x000000a09d057223 */ /* 0x040fe20000000005 */
[----:B------:R-:W-:Y:S02]  /*70a0*/  HADD2.F32 R170, -RZ, R174.H1_H1 ;  /* 0x300000aeffaa7230 */ /* 0x000fe40000004100 */
[C---:B------:R-:W-:Y:S01]  /*70b0*/  FFMA R6, R157.reuse, R161, R6 ;  /* 0x000000a19d067223 */ /* 0x040fe20000000006 */
[----:B------:R-:W-:Y:S01]  /*70c0*/  FFMA R7, R157, R162, R7 ;  /* 0x000000a29d077223 */ /* 0x000fe20000000007 */
[--C-:B------:R-:W-:Y:S01]  /*70d0*/  HADD2.F32 R171, -RZ, R175.reuse.H0_H0 ;  /* 0x200000afffab7230 */ /* 0x100fe20000004100 */
[----:B------:R-:W-:Y:S01]  /*70e0*/  F2FP.F16.F32.PACK_AB R201, R5, R4 ;  /* 0x0000000405c9723e */ /* 0x000fe200000000ff */
[C---:B------:R-:W-:Y:S01]  /*70f0*/  FFMA R8, R157.reuse, R163, R8 ;  /* 0x000000a39d087223 */ /* 0x040fe20000000008 */
[----:B------:R-:W-:Y:S01]  /*7100*/  FFMA R9, R157, R164, R9 ;  /* 0x000000a49d097223 */ /* 0x000fe20000000009 */
[----:B------:R-:W-:Y:S01]  /*7110*/  HADD2.F32 R172, -RZ, R175.H1_H1 ;  /* 0x300000afffac7230 */ /* 0x000fe20000004100 */
[----:B------:R-:W-:Y:S01]  /*7120*/  F2FP.F16.F32.PACK_AB R202, R7, R6 ;  /* 0x0000000607ca723e */ /* 0x000fe200000000ff */
[C---:B------:R-:W-:Y:S01]  /*7130*/  FFMA R10, R157.reuse, R165, R10 ;  /* 0x000000a59d0a7223 */ /* 0x040fe2000000000a */
[----:B------:R-:W-:Y:S01]  /*7140*/  FFMA R11, R157, R166, R11 ;  /* 0x000000a69d0b7223 */ /* 0x000fe2000000000b */
[--C-:B------:R-:W-:Y:S01]  /*7150*/  HADD2.F32 R173, -RZ, R180.reuse.H0_H0 ;  /* 0x200000b4ffad7230 */ /* 0x100fe20000004100 */
[----:B------:R-:W-:Y:S01]  /*7160*/  F2FP.F16.F32.PACK_AB R203, R9, R8 ;  /* 0x0000000809cb723e */ /* 0x000fe200000000ff */
[C---:B------:R-:W-:Y:S01]  /*7170*/  FFMA R12, R157.reuse, R167, R12 ;  /* 0x000000a79d0c7223 */ /* 0x040fe2000000000c */
[C---:B------:R-:W-:Y:S01]  /*7180*/  FFMA R13, R157.reuse, R168, R13 ;  /* 0x000000a89d0d7223 */ /* 0x040fe2000000000d */
[----:B------:R-:W-:Y:S02]  /*7190*/  HADD2.F32 R174, -RZ, R180.H1_H1 ;  /* 0x300000b4ffae7230 */ /* 0x000fe40000004100 */
[C---:B------:R-:W-:Y:S01]  /*71a0*/  FFMA R14, R157.reuse, R169, R14 ;  /* 0x000000a99d0e7223 */ /* 0x040fe2000000000e */
[C---:B------:R-:W-:Y:S01]  /*71b0*/  FFMA R15, R157.reuse, R170, R15 ;  /* 0x000000aa9d0f7223 */ /* 0x040fe2000000000f */
[----:B------:R-:W-:Y:S01]  /*71c0*/  HADD2.F32 R175, -RZ, R181.H0_H0 ;  /* 0x200000b5ffaf7230 */ /* 0x000fe20000004100 */
[----:B------:R-:W-:Y:S01]  /*71d0*/  ISETP.NE.AND P0, PT, R16, RZ, PT ;  /* 0x000000ff1000720c */ /* 0x000fe20003f05270 */
[C---:B------:R-:W-:Y:S01]  /*71e0*/  FMUL R16, R154.reuse, R142 ;  /* 0x0000008e9a107220 */ /* 0x040fe20000400000 */
[C---:B------:R-:W-:Y:S01]  /*71f0*/  FMUL R0, R154.reuse, R88 ;  /* 0x000000589a007220 */ /* 0x040fe20000400000 */
[----:B------:R-:W-:Y:S01]  /*7200*/  HADD2.F32 R180, -RZ, R183.H1_H1 ;  /* 0x300000b7ffb47230 */ /* 0x000fe20000004100 */
[----:B------:R-:W1:Y:S01]  /*7210*/  LDTM.x32 R120, tmem[UR4+0x80] ;  /* 0x00008004007879ee */ /* 0x000e6200082c0000 */
[----:B------:R-:W-:Y:S01]  /*7220*/  NOP ;  /* 0x0000000000007918 */ /* 0x000fe20000000000 */
[C---:B------:R-:W-:Y:S01]  /*7230*/  FFMA R16, R157.reuse, R171, R16 ;  /* 0x000000ab9d107223 */ /* 0x040fe20000000010 */
[C---:B------:R-:W-:Y:S01]  /*7240*/  FFMA R17, R157.reuse, R172, R17 ;  /* 0x000000ac9d117223 */ /* 0x040fe20000000011 */
[--C-:B------:R-:W-:Y:S02]  /*7250*/  HADD2.F32 R156, -RZ, R184.reuse.H0_H0 ;  /* 0x200000b8ff9c7230 */ /* 0x100fe40000004100 */
[C---:B------:R-:W-:Y:S01]  /*7260*/  FMUL R3, R154.reuse, R89 ;  /* 0x000000599a037220 */ /* 0x040fe20000400000 */
[C---:B------:R-:W-:Y:S01]  /*7270*/  FFMA R18, R157.reuse, R173, R18 ;  /* 0x000000ad9d127223 */ /* 0x040fe20000000012 */
[----:B------:R-:W-:Y:S02]  /*7280*/  HADD2.F32 R158, -RZ, R184.H1_H1 ;  /* 0x300000b8ff9e7230 */ /* 0x000fe40000004100 */
[C---:B------:R-:W-:Y:S01]  /*7290*/  FFMA R19, R157.reuse, R174, R19 ;  /* 0x000000ae9d137223 */ /* 0x040fe20000000013 */
[----:B------:R-:W-:Y:S01]  /*72a0*/  FFMA R20, R157, R175, R20 ;  /* 0x000000af9d147223 */ /* 0x000fe20000000014 */
[----:B------:R-:W-:Y:S01]  /*72b0*/  HADD2.F32 R159, -RZ, R185.H0_H0 ;  /* 0x200000b9ff9f7230 */ /* 0x000fe20000004100 */
[----:B------:R-:W-:Y:S01]  /*72c0*/  UIADD3 UR5, UPT, UPT, UR5, 0x88, URZ ;  /* 0x0000008805057890 */ /* 0x000fe2000fffe0ff */
[C---:B------:R-:W-:Y:S01]  /*72d0*/  FMUL R88, R154.reuse, R96 ;  /* 0x000000609a587220 */ /* 0x040fe20000400000 */
[C---:B------:R-:W-:Y:S01]  /*72e0*/  FMUL R89, R154.reuse, R97 ;  /* 0x000000619a597220 */ /* 0x040fe20000400000 */
[----:B------:R-:W-:Y:S01]  /*72f0*/  HADD2.F32 R184, -RZ, R187.H0_H0 ;  /* 0x200000bbffb87230 */ /* 0x000fe20000004100 */
[----:B------:R-:W-:Y:S01]  /*7300*/  UPRMT UR5, UR44, 0x654, UR5 ;  /* 0x000006542c057896 */ /* 0x000fe20008000005 */
[C---:B------:R-:W-:Y:S01]  /*7310*/  FMUL R96, R154.reuse, R104 ;  /* 0x000000689a607220 */ /* 0x040fe20000400000 */
[C---:B------:R-:W-:Y:S01]  /*7320*/  FMUL R104, R154.reuse, R112 ;  /* 0x000000709a687220 */ /* 0x040fe20000400000 */
[--C-:B------:R-:W-:Y:S01]  /*7330*/  HADD2.F32 R160, -RZ, R188.reuse.H0_H0 ;  /* 0x200000bcffa07230 */ /* 0x100fe20000004100 */
[----:B------:R-:W-:Y:S01]  /*7340*/  F2FP.F16.F32.PACK_AB R112, R11, R10 ;  /* 0x0000000a0b70723e */ /* 0x000fe200000000ff */
[C---:B------:R-:W-:Y:S01]  /*7350*/  FMUL R97, R154.reuse, R105 ;  /* 0x000000699a617220 */ /* 0x040fe20000400000 */
[C---:B------:R-:W-:Y:S01]  /*7360*/  FMUL R105, R154.reuse, R113 ;  /* 0x000000719a697220 */ /* 0x040fe20000400000 */
[----:B------:R-:W-:Y:S01]  /*7370*/  HADD2.F32 R161, -RZ, R188.H1_H1 ;  /* 0x300000bcffa17230 */ /* 0x000fe20000004100 */
[----:B------:R-:W-:Y:S01]  /*7380*/  F2FP.F16.F32.PACK_AB R113, R13, R12 ;  /* 0x0000000c0d71723e */ /* 0x000fe200000000ff */
[----:B-1----:R-:W-:Y:S01]  /*7390*/  SYNCS.ARRIVE.TRANS64.RED.A1T0 RZ, [UR5], RZ ;  /* 0x000000ffffff79a7 */ /* 0x002fe20008100405 */
[----:B------:R1:W-:Y:S01]  /*73a0*/  STS.128 [R155+0x200], R176 ;  /* 0x000200b09b007388 */ /* 0x0003e20000000c00 */
[C---:B------:R-:W-:Y:S01]  /*73b0*/  FMUL R11, R154.reuse, R57 ;  /* 0x000000399a0b7220 */ /* 0x040fe20000400000 */
[C---:B------:R-:W-:Y:S01]  /*73c0*/  FMUL R12, R154.reuse, R58 ;  /* 0x0000003a9a0c7220 */ /* 0x040fe20000400000 */
[----:B------:R-:W-:Y:S02]  /*73d0*/  HADD2.F32 R162, -RZ, R189.H0_H0 ;  /* 0x200000bdffa27230 */ /* 0x000fe40000004100 */
        /* <DEDUP_REMOVED lines=20> */
[--C-:B------:R-:W-:Y:S01]  /*7520*/  HADD2.F32 R195, -RZ, R199.reuse.H0_H0 ;  /* 0x200000c7ffc37230 */ /* 0x100fe20000004100 */
[----:B------:R-:W-:Y:S01]  /*7530*/  F2FP.F16.F32.PACK_AB R80, R19, R18 ;  /* 0x000000121350723e */ /* 0x000fe200000000ff */
[----:B------:R-:W-:Y:S02]  /*7540*/  HADD2.F32 R196, -RZ, R199.H1_H1 ;  /* 0x300000c7ffc47230 */ /* 0x000fe40000004100 */
[C---:B------:R-:W-:Y:S01]  /*7550*/  FMUL R18, R154.reuse, R24 ;  /* 0x000000189a127220 */ /* 0x040fe20000400000 */
[----:B------:R-:W-:Y:S02]  /*7560*/  HADD2.F32 R198, -RZ, R204.H1_H1 ;  /* 0x300000ccffc67230 */ /* 0x000fe40000004100 */
[C---:B------:R-:W-:Y:S01]  /*7570*/  FMUL R19, R154.reuse, R25 ;  /* 0x000000199a137220 */ /* 0x040fe20000400000 */
[C---:B------:R-:W-:Y:S01]  /*7580*/  FMUL R6, R154.reuse, R92 ;  /* 0x0000005c9a067220 */ /* 0x040fe20000400000 */
[C---:B------:R-:W-:Y:S01]  /*7590*/  FMUL R92, R154.reuse, R100 ;  /* 0x000000649a5c7220 */ /* 0x040fe20000400000 */
[C---:B------:R-:W-:Y:S01]  /*75a0*/  FMUL R100, R154.reuse, R108 ;  /* 0x0000006c9a647220 */ /* 0x040fe20000400000 */
[C---:B------:R-:W-:Y:S01]  /*75b0*/  FMUL R108, R154.reuse, R116 ;  /* 0x000000749a6c7220 */ /* 0x040fe20000400000 */
[C---:B------:R-:W-:Y:S01]  /*75c0*/  FMUL R7, R154.reuse, R93 ;  /* 0x0000005d9a077220 */ /* 0x040fe20000400000 */
[----:B------:R-:W4:Y:S01]  /*75d0*/  LDL.LU R116, [R1+0x8] ;  /* 0x0000080001747983 */ /* 0x000f220000300800 */
[C---:B------:R-:W-:Y:S01]  /*75e0*/  FMUL R93, R154.reuse, R101 ;  /* 0x000000659a5d7220 */ /* 0x040fe20000400000 */
[C---:B------:R-:W-:Y:S01]  /*75f0*/  FMUL R101, R154.reuse, R109 ;  /* 0x0000006d9a657220 */ /* 0x040fe20000400000 */
[C---:B------:R-:W-:Y:S01]  /*7600*/  FMUL R109, R154.reuse, R117 ;  /* 0x000000759a6d7220 */ /* 0x040fe20000400000 */
[C---:B------:R-:W-:Y:S01]  /*7610*/  FMUL R8, R154.reuse, R94 ;  /* 0x0000005e9a087220 */ /* 0x040fe20000400000 */
[----:B------:R-:W2:Y:S01]  /*7620*/  LDL.LU R117, [R1+0x58] ;  /* 0x0000580001757983 */ /* 0x000ea20000300800 */
[----:B-1----:R-:W-:Y:S02]  /*7630*/  HADD2.F32 R176, -RZ, R181.H1_H1 ;  /* 0x300000b5ffb07230 */ /* 0x002fe40000004100 */
[C---:B------:R-:W-:Y:S01]  /*7640*/  FMUL R94, R154.reuse, R102 ;  /* 0x000000669a5e7220 */ /* 0x040fe20000400000 */
[--C-:B------:R-:W-:Y:S02]  /*7650*/  HADD2.F32 R177, -RZ, R182.reuse.H0_H0 ;  /* 0x200000b6ffb17230 */ /* 0x100fe40000004100 */
[C---:B------:R-:W-:Y:S01]  /*7660*/  FMUL R102, R154.reuse, R110 ;  /* 0x0000006e9a667220 */ /* 0x040fe20000400000 */
[C---:B------:R-:W-:Y:S01]  /*7670*/  FMUL R110, R154.reuse, R118 ;  /* 0x000000769a6e7220 */ /* 0x040fe20000400000 */
[C---:B------:R-:W-:Y:S01]  /*7680*/  FMUL R4, R154.reuse, R90 ;  /* 0x0000005a9a047220 */ /* 0x040fe20000400000 */
[----:B------:R-:W3:Y:S01]  /*7690*/  LDL.LU R118, [R1+0x24] ;  /* 0x0000240001767983 */ /* 0x000ee20000300800 */
[----:B------:R-:W-:Y:S02]  /*76a0*/  HADD2.F32 R178, -RZ, R182.H1_H1 ;  /* 0x300000b6ffb27230 */ /* 0x000fe40000004100 */
[C---:B------:R-:W-:Y:S01]  /*76b0*/  FMUL R90, R154.reuse, R98 ;  /* 0x000000629a5a7220 */ /* 0x040fe20000400000 */
[----:B------:R-:W-:Y:S02]  /*76c0*/  HADD2.F32 R179, -RZ, R183.H0_H0 ;  /* 0x200000b7ffb37230 */ /* 0x000fe40000004100 */
[C---:B------:R-:W-:Y:S01]  /*76d0*/  FMUL R9, R154.reuse, R95 ;  /* 0x0000005f9a097220 */ /* 0x040fe20000400000 */
[C---:B------:R-:W-:Y:S01]  /*76e0*/  FMUL R95, R154.reuse, R103 ;  /* 0x000000679a5f7220 */ /* 0x040fe20000400000 */
[C---:B------:R-:W-:Y:S01]  /*76f0*/  FMUL R98, R154.reuse, R106 ;  /* 0x0000006a9a627220 */ /* 0x040fe20000400000 */
[C---:B------:R-:W-:Y:S01]  /*7700*/  FMUL R103, R154.reuse, R111 ;  /* 0x0000006f9a677220 */ /* 0x040fe20000400000 */
[C---:B------:R-:W-:Y:S01]  /*7710*/  FMUL R106, R154.reuse, R114 ;  /* 0x000000729a6a7220 */ /* 0x040fe20000400000 */
[C---:B------:R-:W-:Y:S01]  /*7720*/  FMUL R111, R154.reuse, R119 ;  /* 0x000000779a6f7220 */ /* 0x040fe20000400000 */
[----:B------:R-:W-:Y:S01]  /*7730*/  F2FP.F16.F32.PACK_AB R114, R15, R14 ;  /* 0x0000000e0f72723e */ /* 0x000fe200000000ff */
[----:B------:R-:W4:Y:S01]  /*7740*/  LDL.LU R119, [R1+0x18] ;  /* 0x0000180001777983 */ /* 0x000f220000300800 */
[----:B------:R-:W-:Y:S02]  /*7750*/  HADD2.F32 R181, -RZ, R185.H1_H1 ;  /* 0x300000b9ffb57230 */ /* 0x000fe40000004100 */
[C---:B------:R-:W-:Y:S01]  /*7760*/  FMUL R14, R154.reuse, R60 ;  /* 0x0000003c9a0e7220 */ /* 0x040fe20000400000 */
[--C-:B------:R-:W-:Y:S02]  /*7770*/  HADD2.F32 R182, -RZ, R186.reuse.H0_H0 ;  /* 0x200000baffb67230 */ /* 0x100fe40000004100 */
[C---:B------:R-:W-:Y:S01]  /*7780*/  FMUL R60, R154.reuse, R68 ;  /* 0x000000449a3c7220 */ /* 0x040fe20000400000 */
[C---:B------:R-:W-:Y:S01]  /*7790*/  FMUL R68, R154.reuse, R76 ;  /* 0x0000004c9a447220 */ /* 0x040fe20000400000 */
[C---:B------:R-:W-:Y:S01]  /*77a0*/  FMUL R76, R154.reuse, R84 ;  /* 0x000000549a4c7220 */ /* 0x040fe20000400000 */
[C---:B------:R-:W-:Y:S01]  /*77b0*/  FMUL R5, R154.reuse, R91 ;  /* 0x0000005b9a057220 */ /* 0x040fe20000400000 */
[----:B------:R-:W3:Y:S01]  /*77c0*/  LDL.LU R84, [R1] ;  /* 0x0000000001547983 */ /* 0x000ee20000300800 */
        /* <DEDUP_REMOVED lines=8> */
[----:B------:R-:W-:Y:S01]  /*7850*/  F2FP.F16.F32.PACK_AB R115, R17, R16 ;  /* 0x000000101173723e */ /* 0x000fe200000000ff */
        /* <DEDUP_REMOVED lines=8> */
[----:B------:R-:W-:Y:S01]  /*78e0*/  FFMA R21, R157, R176, R21 ;  /* 0x000000b09d157223 */ /* 0x000fe20000000015 */
[----:B------:R-:W3:Y:S01]  /*78f0*/  LDL.LU R86, [R1+0x54] ;  /* 0x0000540001567983 */ /* 0x000ee20000300800 */
[--C-:B------:R-:W-:Y:S02]  /*7900*/  HADD2.F32 R189, -RZ, R191.reuse.H0_H0 ;  /* 0x200000bfffbd7230 */ /* 0x100fe40000004100 */
[C---:B------:R-:W-:Y:S01]  /*7910*/  FMUL R17, R154.reuse, R63 ;  /* 0x0000003f9a117220 */ /* 0x040fe20000400000 */
[----:B------:R-:W-:Y:S02]  /*7920*/  HADD2.F32 R190, -RZ, R191.H1_H1 ;  /* 0x300000bfffbe7230 */ /* 0x000fe40000004100 */
[C---:B------:R-:W-:Y:S01]  /*7930*/  FMUL R63, R154.reuse, R71 ;  /* 0x000000479a3f7220 */ /* 0x040fe20000400000 */
[C---:B------:R-:W-:Y:S01]  /*7940*/  FMUL R71, R154.reuse, R79 ;  /* 0x0000004f9a477220 */ /* 0x040fe20000400000 */
[C---:B------:R-:W-:Y:S01]  /*7950*/  FMUL R79, R154.reuse, R87 ;  /* 0x000000579a4f7220 */ /* 0x040fe20000400000 */
[----:B------:R-:W-:Y:S01]  /*7960*/  F2FP.F16.F32.PACK_AB R81, R21, R20 ;  /* 0x000000141551723e */ /* 0x000fe200000000ff */
[----:B------:R-:W3:Y:S01]  /*7970*/  LDL.LU R87, [R1+0x50] ;  /* 0x0000500001577983 */ /* 0x000ee20000300800 */
[----:B------:R-:W-:Y:S02]  /*7980*/  HADD2.F32 R191, -RZ, R197.H0_H0 ;  /* 0x200000c5ffbf7230 */ /* 0x000fe40000004100 */
[C---:B------:R-:W-:Y:S01]  /*7990*/  FFMA R22, R157.reuse, R177, R22 ;  /* 0x000000b19d167223 */ /* 0x040fe20000000016 */
[----:B------:R-:W-:Y:S02]  /*79a0*/  HADD2.F32 R197, -RZ, R204.H0_H0 ;  /* 0x200000ccffc57230 */ /* 0x000fe40000004100 */
[C---:B------:R-:W-:Y:S01]  /*79b0*/  FFMA R23, R157.reuse, R178, R23 ;  /* 0x000000b29d177223 */ /* 0x040fe20000000017 */
[C---:B------:R-:W-:Y:S01]  /*79c0*/  FFMA R152, R157.reuse, R179, R152 ;  /* 0x000000b39d987223 */ /* 0x040fe20000000098 */
[C---:B------:R-:W-:Y:S01]  /*79d0*/  FFMA R153, R157.reuse, R180, R153 ;  /* 0x000000b49d997223 */ /* 0x040fe20000000099 */
[C---:B------:R-:W-:Y:S01]  /*79e0*/  FFMA R0, R157.reuse, R156, R0 ;  /* 0x0000009c9d007223 */ /* 0x040fe20000000000 */
[----:B------:R-:W-:Y:S01]  /*79f0*/  FFMA R3, R157, R158, R3 ;  /* 0x0000009e9d037223 */ /* 0x000fe20000000003 */
[----:B------:R-:W-:Y:S01]  /*7a00*/  F2FP.F16.F32.PACK_AB R82, R23, R22 ;  /* 0x000000161752723e */ /* 0x000fe200000000ff */
[C---:B------:R-:W-:Y:S01]  /*7a10*/  FMUL R22, R154.reuse, R28 ;  /* 0x0000001c9a167220 */ /* 0x040fe20000400000 */
[----:B------:R-:W-:Y:S01]  /*7a20*/  F2FP.F16.F32.PACK_AB R83, R153, R152 ;  /* 0x000000989953723e */ /* 0x000fe200000000ff */
[C---:B------:R-:W-:Y:S01]  /*7a30*/  FMUL R28, R154.reuse, R34 ;  /* 0x000000229a1c7220 */ /* 0x040fe20000400000 */
        /* <DEDUP_REMOVED lines=13> */
[----:B------:R-:W-:Y:S02]  /*7b10*/  HADD2.F32 R199, -RZ, R205.H0_H0 ;  /* 0x200000cdffc77230 */ /* 0x000fe40000004100 */
[C---:B------:R-:W-:Y:S01]  /*7b20*/  FMUL R24, R154.reuse, R30 ;  /* 0x0000001e9a187220 */ /* 0x040fe20000400000 */
[----:B------:R-:W-:Y:S02]  /*7b30*/  HADD2.F32 R204, -RZ, R207.H1_H1 ;  /* 0x300000cfffcc7230 */ /* 0x000fe40000004100 */
[C---:B------:R-:W-:Y:S01]  /*7b40*/  FMUL R25, R154.reuse, R31 ;  /* 0x0000001f9a197220 */ /* 0x040fe20000400000 */
[--C-:B------:R-:W-:Y:S02]  /*7b50*/  HADD2.F32 R165, -RZ, R208.reuse.H0_H0 ;  /* 0x200000d0ffa57230 */ /* 0x100fe40000004100 */
[C---:B------:R-:W-:Y:S01]  /*7b60*/  FMUL R30, R154.reuse, R36 ;  /* 0x000000249a1e7220 */ /* 0x040fe20000400000 */
[----:B------:R-:W-:Y:S02]  /*7b70*/  HADD2.F32 R166, -RZ, R208.H1_H1 ;  /* 0x300000d0ffa67230 */ /* 0x000fe40000004100 */
[C---:B------:R-:W-:Y:S01]  /*7b80*/  FMUL R31, R154.reuse, R37 ;  /* 0x000000259a1f7220 */ /* 0x040fe20000400000 */
[----:B------:R-:W-:Y:S02]  /*7b90*/  HADD2.F32 R167, -RZ, R209.H0_H0 ;  /* 0x200000d1ffa77230 */ /* 0x000fe40000004100 */
[C---:B------:R-:W-:Y:S01]  /*7ba0*/  FMUL R36, R154.reuse, R42 ;  /* 0x0000002a9a247220 */ /* 0x040fe20000400000 */
[----:B------:R-:W-:Y:S02]  /*7bb0*/  HADD2.F32 R208, -RZ, R211.H0_H0 ;  /* 0x200000d3ffd07230 */ /* 0x000fe40000004100 */
[C---:B------:R-:W-:Y:S01]  /*7bc0*/  FMUL R37, R154.reuse, R43 ;  /* 0x0000002b9a257220 */ /* 0x040fe20000400000 */
[--C-:B------:R-:W-:Y:S02]  /*7bd0*/  HADD2.F32 R168, -RZ, R212.reuse.H0_H0 ;  /* 0x200000d4ffa87230 */ /* 0x100fe40000004100 */
[C---:B------:R-:W-:Y:S01]  /*7be0*/  FMUL R42, R154.reuse, R48 ;  /* 0x000000309a2a7220 */ /* 0x040fe20000400000 */
[----:B------:R-:W-:Y:S02]  /*7bf0*/  HADD2.F32 R169, -RZ, R212.H1_H1 ;  /* 0x300000d4ffa97230 */ /* 0x000fe40000004100 */
        /* <DEDUP_REMOVED lines=9> */
[----:B------:R-:W-:Y:S02]  /*7c90*/  HADD2.F32 R216, -RZ, R221.H1_H1 ;  /* 0x300000ddffd87230 */ /* 0x000fe40000004100 */
[C---:B------:R-:W-:Y:S01]  /*7ca0*/  FMUL R35, R154.reuse, R41 ;  /* 0x000000299a237220 */ /* 0x040fe20000400000 */
[--C-:B------:R-:W-:Y:S02]  /*7cb0*/  HADD2.F32 R217, -RZ, R222.reuse.H0_H0 ;  /* 0x200000deffd97230 */ /* 0x100fe40000004100 */
[C---:B------:R-:W-:Y:S01]  /*7cc0*/  FMUL R41, R154.reuse, R47 ;  /* 0x0000002f9a297220 */ /* 0x040fe20000400000 */
[----:B------:R-:W-:Y:S02]  /*7cd0*/  HADD2.F32 R218, -RZ, R222.H1_H1 ;  /* 0x300000deffda7230 */ /* 0x000fe40000004100 */
[C---:B------:R-:W-:Y:S01]  /*7ce0*/  FMUL R47, R154.reuse, R53 ;  /* 0x000000359a2f7220 */ /* 0x040fe20000400000 */
[--C-:B------:R-:W-:Y:S02]  /*7cf0*/  HADD2.F32 R219, -RZ, R223.reuse.H0_H0 ;  /* 0x200000dfffdb7230 */ /* 0x100fe40000004100 */
[C---:B------:R-:W-:Y:S01]  /*7d00*/  FFMA R4, R157.reuse, R159, R4 ;  /* 0x0000009f9d047223 */ /* 0x040fe20000000004 */
        /* <DEDUP_REMOVED lines=10> */
[----:B------:R-:W-:Y:S01]  /*7db0*/  FFMA R93, R157, R188, R93 ;  /* 0x000000bc9d5d7223 */ /* 0x000fe2000000005d */
[----:B------:R-:W-:Y:S01]  /*7dc0*/  F2FP.F16.F32.PACK_AB R88, R89, R88 ;  /* 0x000000585958723e */ /* 0x000fe200000000ff */
[----:B------:R-:W-:Y:S01]  /*7dd0*/  FFMA R94, R157, R189, R94 ;  /* 0x000000bd9d5e7223 */ /* 0x000fe2000000005e */
[----:B------:R-:W-:Y:S01]  /*7de0*/  F2FP.F16.F32.PACK_AB R89, R91, R90 ;  /* 0x0000005a5b59723e */ /* 0x000fe200000000ff */
[----:B------:R-:W-:Y:S01]  /*7df0*/  FFMA R95, R157, R190, R95 ;  /* 0x000000be9d5f7223 */ /* 0x000fe2000000005f */
[----:B------:R-:W-:Y:S01]  /*7e00*/  F2FP.F16.F32.PACK_AB R90, R93, R92 ;  /* 0x0000005c5d5a723e */ /* 0x000fe200000000ff */
[C---:B------:R-:W-:Y:S01]  /*7e10*/  FFMA R96, R157.reuse, R163, R96 ;  /* 0x000000a39d607223 */ /* 0x040fe20000000060 */
[C---:B------:R-:W-:Y:S01]  /*7e20*/  FFMA R97, R157.reuse, R164, R97 ;  /* 0x000000a49d617223 */ /* 0x040fe20000000061 */
[----:B------:R-:W-:Y:S01]  /*7e30*/  FFMA R98, R157, R191, R98 ;  /* 0x000000bf9d627223 */ /* 0x000fe20000000062 */
[----:B------:R-:W-:Y:S01]  /*7e40*/  F2FP.F16.F32.PACK_AB R91, R95, R94 ;  /* 0x0000005e5f5b723e */ /* 0x000fe200000000ff */
        /* <DEDUP_REMOVED lines=12> */
[----:B------:R-:W-:Y:S01]  /*7f10*/  HADD2.F32 R220, -RZ, R223.H1_H1 ;  /* 0x300000dfffdc7230 */ /* 0x000fe20000004100 */
[----:B------:R-:W-:Y:S01]  /*7f20*/  F2FP.F16.F32.PACK_AB R4, R5, R4 ;  /* 0x000000040504723e */ /* 0x000fe200000000ff */
[----:B------:R-:W-:Y:S01]  /*7f30*/  HADD2.F32 R222, -RZ, R228.H1_H1 ;  /* 0x300000e4ffde7230 */ /* 0x000fe20000004100 */
[----:B------:R-:W-:Y:S01]  /*7f40*/  F2FP.F16.F32.PACK_AB R104, R105, R104 ;  /* 0x000000686968723e */ /* 0x000fe200000000ff */
[--C-:B------:R-:W-:Y:S01]  /*7f50*/  HADD2.F32 R223, -RZ, R229.reuse.H0_H0 ;  /* 0x200000e5ffdf7230 */ /* 0x100fe20000004100 */
[----:B------:R-:W-:Y:S01]  /*7f60*/  UMOV UR4, 0x400 ;  /* 0x0000040000047882 */ /* 0x000fe20000000000 */
[----:B------:R-:W-:Y:S01]  /*7f70*/  HADD2.F32 R224, -RZ, R229.H1_H1 ;  /* 0x300000e5ffe07230 */ /* 0x000fe20000004100 */
[----:B------:R-:W-:Y:S01]  /*7f80*/  UIADD3 UR13, UPT, UPT, UR45, 0x1, URZ ;  /* 0x000000012d0d7890 */ /* 0x000fe2000fffe0ff */
[--C-:B------:R-:W-:Y:S01]  /*7f90*/  HADD2.F32 R225, -RZ, R230.reuse.H0_H0 ;  /* 0x200000e6ffe17230 */ /* 0x100fe20000004100 */
[----:B------:R-:W-:Y:S01]  /*7fa0*/  UIADD3 UR12, UPT, UPT, UR46, 0x1, URZ ;  /* 0x000000012e0c7890 */ /* 0x000fe2000fffe0ff */
[----:B------:R-:W-:Y:S01]  /*7fb0*/  HADD2.F32 R226, -RZ, R230.H1_H1 ;  /* 0x300000e6ffe27230 */ /* 0x000fe20000004100 */
[----:B------:R-:W-:Y:S01]  /*7fc0*/  ULEA UR4, UR44, UR4, 0x18 ;  /* 0x000000042c047291 */ /* 0x000fe2000f8ec0ff */
[----:B------:R-:W-:Y:S01]  /*7fd0*/  HADD2.F32 R227, -RZ, R231.H0_H0 ;  /* 0x200000e7ffe37230 */ /* 0x000fe20000004100 */
[----:B------:R-:W-:Y:S01]  /*7fe0*/  BSSY.RECONVERGENT B0, `(.L_x_93) ;  /* 0x0000171000007945 */ /* 0x000fe20003800200 */
[--C-:B------:R-:W-:Y:S02]  /*7ff0*/  HADD2.F32 R173, -RZ, R232.reuse.H0_H0 ;  /* 0x200000e8ffad7230 */ /* 0x100fe40000004100 */
[----:B------:R-:W-:Y:S02]  /*8000*/  HADD2.F32 R174, -RZ, R232.H1_H1 ;  /* 0x300000e8ffae7230 */ /* 0x000fe40000004100 */
[--C-:B------:R-:W-:Y:S02]  /*8010*/  HADD2.F32 R175, -RZ, R233.reuse.H0_H0 ;  /* 0x200000e9ffaf7230 */ /* 0x100fe40000004100 */
[----:B------:R-:W-:Y:S02]  /*8020*/  HADD2.F32 R229, -RZ, R233.H1_H1 ;  /* 0x300000e9ffe57230 */ /* 0x000fe40000004100 */
[----:B------:R-:W-:Y:S02]  /*8030*/  HADD2.F32 R230, -RZ, R234.H0_H0 ;  /* 0x200000eaffe67230 */ /* 0x000fe40000004100 */
[--C-:B------:R-:W-:Y:S02]  /*8040*/  HADD2.F32 R232, -RZ, R235.reuse.H0_H0 ;  /* 0x200000ebffe87230 */ /* 0x100fe40000004100 */
[----:B------:R-:W-:Y:S02]  /*8050*/  HADD2.F32 R233, -RZ, R235.H1_H1 ;  /* 0x300000ebffe97230 */ /* 0x000fe40000004100 */
[--C-:B------:R-:W-:Y:S02]  /*8060*/  HADD2.F32 R176, -RZ, R236.reuse.H0_H0 ;  /* 0x200000ecffb07230 */ /* 0x100fe40000004100 */
[----:B------:R-:W-:Y:S02]  /*8070*/  HADD2.F32 R177, -RZ, R236.H1_H1 ;  /* 0x300000ecffb17230 */ /* 0x000fe40000004100 */
[----:B------:R-:W-:Y:S02]  /*8080*/  HADD2.F32 R178, -RZ, R237.H0_H0 ;  /* 0x200000edffb27230 */ /* 0x000fe40000004100 */
[--C-:B------:R-:W-:Y:S02]  /*8090*/  HADD2.F32 R235, -RZ, R238.reuse.H0_H0 ;  /* 0x200000eeffeb7230 */ /* 0x100fe40000004100 */
[----:B------:R-:W-:Y:S02]  /*80a0*/  HADD2.F32 R236, -RZ, R238.H1_H1 ;  /* 0x300000eeffec7230 */ /* 0x000fe40000004100 */
[----:B------:R-:W-:Y:S02]  /*80b0*/  HADD2.F32 R238, -RZ, R239.H1_H1 ;  /* 0x300000efffee7230 */ /* 0x000fe40000004100 */
[--C-:B------:R-:W-:Y:S02]  /*80c0*/  HADD2.F32 R179, -RZ, R244.reuse.H0_H0 ;  /* 0x200000f4ffb37230 */ /* 0x100fe40000004100 */
[----:B------:R-:W-:Y:S02]  /*80d0*/  HADD2.F32 R180, -RZ, R244.H1_H1 ;  /* 0x300000f4ffb47230 */ /* 0x000fe40000004100 */
[----:B------:R-:W-:Y:S02]  /*80e0*/  HADD2.F32 R240, -RZ, R245.H1_H1 ;  /* 0x300000f5fff07230 */ /* 0x000fe40000004100 */
[--C-:B------:R-:W-:Y:S02]  /*80f0*/  HADD2.F32 R241, -RZ, R246.reuse.H0_H0 ;  /* 0x200000f6fff17230 */ /* 0x100fe40000004100 */
[----:B------:R-:W-:Y:S02]  /*8100*/  HADD2.F32 R242, -RZ, R246.H1_H1 ;  /* 0x300000f6fff27230 */ /* 0x000fe40000004100 */
[--C-:B------:R-:W-:Y:S02]  /*8110*/  HADD2.F32 R243, -RZ, R247.reuse.H0_H0 ;  /* 0x200000f7fff37230 */ /* 0x100fe40000004100 */
[----:B------:R-:W-:Y:S02]  /*8120*/  HADD2.F32 R244, -RZ, R247.H1_H1 ;  /* 0x300000f7fff47230 */ /* 0x000fe40000004100 */
[--C-:B------:R-:W-:Y:S02]  /*8130*/  HADD2.F32 R152, -RZ, R248.reuse.H0_H0 ;  /* 0x200000f8ff987230 */ /* 0x100fe40000004100 */
[----:B------:R-:W-:Y:S02]  /*8140*/  HADD2.F32 R153, -RZ, R248.H1_H1 ;  /* 0x300000f8ff997230 */ /* 0x000fe40000004100 */
[----:B------:R-:W-:Y:S02]  /*8150*/  HADD2.F32 R246, -RZ, R249.H1_H1 ;  /* 0x300000f9fff67230 */ /* 0x000fe40000004100 */
[--C-:B------:R-:W-:Y:S02]  /*8160*/  HADD2.F32 R247, -RZ, R250.reuse.H0_H0 ;  /* 0x200000fafff77230 */ /* 0x100fe40000004100 */
[----:B------:R-:W-:Y:S02]  /*8170*/  HADD2.F32 R248, -RZ, R250.H1_H1 ;  /* 0x300000fafff87230 */ /* 0x000fe40000004100 */
[----:B------:R-:W-:Y:S01]  /*8180*/  HADD2.F32 R250, -RZ, R251.H1_H1 ;  /* 0x300000fbfffa7230 */ /* 0x000fe20000004100 */
[----:B--2---:R1:W-:Y:S01]  /*8190*/  STS.128 [R117+0x10], R200 ;  /* 0x000010c875007388 */ /* 0x0043e20000000c00 */
[C---:B------:R-:W-:Y:S01]  /*81a0*/  FMUL R5, R154.reuse, R123 ;  /* 0x0000007b9a057220 */ /* 0x040fe20000400000 */
[----:B------:R-:W-:Y:S02]  /*81b0*/  HADD2.F32 R159, -RZ, R252.H0_H0 ;  /* 0x200000fcff9f7230 */ /* 0x000fe40000004100 */
[--C-:B----4-:R-:W-:Y:S02]  /*81c0*/  HADD2.F32 R54, -RZ, R119.reuse.H0_H0 ;  /* 0x20000077ff367230 */ /* 0x110fe40000004100 */
[----:B------:R-:W-:Y:S01]  /*81d0*/  HADD2.F32 R55, -RZ, R119.H1_H1 ;  /* 0x30000077ff377230 */ /* 0x000fe20000004100 */
[----:B------:R-:W-:Y:S02]  /*81e0*/  F2FP.F16.F32.PACK_AB R119, R7, R6 ;  /* 0x000000060777723e */ /* 0x000fe400000000ff */
[----:B------:R-:W-:Y:S01]  /*81f0*/  MOV R7, R4 ;  /* 0x0000000400077202 */ /* 0x000fe20000000f00 */
[C---:B------:R-:W-:Y:S01]  /*8200*/  FMUL R4, R154.reuse, R122 ;  /* 0x0000007a9a047220 */ /* 0x040fe20000400000 */
[--C-:B---3--:R-:W-:Y:S02]  /*8210*/  HADD2.F32 R156, -RZ, R84.reuse.H0_H0 ;  /* 0x20000054ff9c7230 */ /* 0x108fe40000004100 */
[----:B------:R-:W-:Y:S02]  /*8220*/  HADD2.F32 R158, -RZ, R84.H1_H1 ;  /* 0x30000054ff9e7230 */ /* 0x000fe40000004100 */
[----:B------:R-:W-:Y:S02]  /*8230*/  HADD2.F32 R84, -RZ, R116.H1_H1 ;  /* 0x30000074ff547230 */ /* 0x000fe40000004100 */
[----:B-1----:R-:W-:Y:S02]  /*8240*/  HADD2.F32 R200, -RZ, R205.H1_H1 ;  /* 0x300000cdffc87230 */ /* 0x002fe40000004100 */
[--C-:B------:R-:W-:Y:S02]  /*8250*/  HADD2.F32 R201, -RZ, R206.reuse.H0_H0 ;  /* 0x200000ceffc97230 */ /* 0x100fe40000004100 */
[----:B------:R-:W-:Y:S02]  /*8260*/  HADD2.F32 R202, -RZ, R206.H1_H1 ;  /* 0x300000ceffca7230 */ /* 0x000fe40000004100 */
[C---:B------:R-:W-:Y:S01]  /*8270*/  FFMA R107, R157.reuse, R200, R107 ;  /* 0x000000c89d6b7223 */ /* 0x040fe2000000006b */
[----:B------:R-:W-:Y:S02]  /*8280*/  HADD2.F32 R203, -RZ, R207.H0_H0 ;  /* 0x200000cfffcb7230 */ /* 0x000fe40000004100 */
[C---:B------:R-:W-:Y:S01]  /*8290*/  FFMA R108, R157.reuse, R201, R108 ;  /* 0x000000c99d6c7223 */ /* 0x040fe2000000006c */
[----:B------:R-:W-:Y:S02]  /*82a0*/  HADD2.F32 R205, -RZ, R209.H1_H1 ;  /* 0x300000d1ffcd7230 */ /* 0x000fe40000004100 */
[----:B------:R-:W-:Y:S01]  /*82b0*/  FFMA R109, R157, R202, R109 ;  /* 0x000000ca9d6d7223 */ /* 0x000fe2000000006d */
[----:B------:R-:W-:Y:S01]  /*82c0*/  F2FP.F16.F32.PACK_AB R105, R107, R106 ;  /* 0x0000006a6b69723e */ /* 0x000fe200000000ff */
[C---:B------:R-:W-:Y:S01]  /*82d0*/  FFMA R110, R157.reuse, R203, R110 ;  /* 0x000000cb9d6e7223 */ /* 0x040fe2000000006e */
[----:B------:R-:W-:Y:S01]  /*82e0*/  FFMA R111, R157, R204, R111 ;  /* 0x000000cc9d6f7223 */ /* 0x000fe2000000006f */
[----:B------:R1:W-:Y:S01]  /*82f0*/  STS.128 [R86+0x20], R112 ;  /* 0x0000207056007388 */ /* 0x0003e20000000c00 */
[----:B------:R-:W-:Y:S01]  /*8300*/  F2FP.F16.F32.PACK_AB R106, R109, R108 ;  /* 0x0000006c6d6a723e */ /* 0x000fe200000000ff */
[C---:B------:R-:W-:Y:S01]  /*8310*/  FFMA R10, R157.reuse, R165, R10 ;  /* 0x000000a59d0a7223 */ /* 0x040fe2000000000a */
[----:B------:R-:W-:Y:S01]  /*8320*/  FFMA R11, R157, R166, R11 ;  /* 0x000000a69d0b7223 */ /* 0x000fe2000000000b */
[----:B------:R-:W-:Y:S01]  /*8330*/  F2FP.F16.F32.PACK_AB R107, R111, R110 ;  /* 0x0000006e6f6b723e */ /* 0x000fe200000000ff */
[C---:B------:R-:W-:Y:S01]  /*8340*/  FFMA R12, R157.reuse, R167, R12 ;  /* 0x000000a79d0c7223 */ /* 0x040fe2000000000c */
[C---:B------:R-:W-:Y:S01]  /*8350*/  FFMA R13, R157.reuse, R205, R13 ;  /* 0x000000cd9d0d7223 */ /* 0x040fe2000000000d */
[----:B------:R-:W-:Y:S01]  /*8360*/  MOV R6, R86 ;  /* 0x0000005600067202 */ /* 0x000fe20000000f00 */
[----:B------:R2:W-:Y:S01]  /*8370*/  STS.128 [R87+0x30], R80 ;  /* 0x0000305057007388 */ /* 0x0005e20000000c00 */
[----:B------:R-:W-:Y:S01]  /*8380*/  MOV R122, R87 ;  /* 0x00000057007a7202 */ /* 0x000fe20000000f00 */
[--C-:B------:R-:W-:Y:S01]  /*8390*/  HADD2.F32 R206, -RZ, R210.reuse.H0_H0 ;  /* 0x200000d2ffce7230 */ /* 0x100fe20000004100 */
[----:B------:R-:W-:Y:S01]  /*83a0*/  MOV R123, R6 ;  /* 0x00000006007b7202 */ /* 0x000fe20000000f00 */
[C---:B------:R-:W-:Y:S01]  /*83b0*/  FMUL R6, R154.reuse, R124 ;  /* 0x0000007c9a067220 */ /* 0x040fe20000400000 */
[----:B------:R-:W-:Y:S02]  /*83c0*/  HADD2.F32 R207, -RZ, R210.H1_H1 ;  /* 0x300000d2ffcf7230 */ /* 0x000fe40000004100 */
[C---:B------:R-:W-:Y:S01]  /*83d0*/  FFMA R14, R157.reuse, R206, R14 ;  /* 0x000000ce9d0e7223 */ /* 0x040fe2000000000e */
[----:B------:R-:W-:Y:S02]  /*83e0*/  HADD2.F32 R209, -RZ, R211.H1_H1 ;  /* 0x300000d3ffd17230 */ /* 0x000fe40000004100 */
[C---:B------:R-:W-:Y:S01]  /*83f0*/  FFMA R15, R157.reuse, R207, R15 ;  /* 0x000000cf9d0f7223 */ /* 0x040fe2000000000f */
[C---:B------:R-:W-:Y:S01]  /*8400*/  FFMA R16, R157.reuse, R208, R16 ;  /* 0x000000d09d107223 */ /* 0x040fe20000000010 */
[----:B------:R-:W-:Y:S02]  /*8410*/  HADD2.F32 R210, -RZ, R213.H1_H1 ;  /* 0x300000d5ffd27230 */ /* 0x000fe40000004100 */
[C---:B------:R-:W-:Y:S01]  /*8420*/  FFMA R17, R157.reuse, R209, R17 ;  /* 0x000000d19d117223 */ /* 0x040fe20000000011 */
[C---:B------:R-:W-:Y:S01]  /*8430*/  FFMA R56, R157.reuse, R168, R56 ;  /* 0x000000a89d387223 */ /* 0x040fe20000000038 */
[C---:B------:R-:W-:Y:S01]  /*8440*/  FFMA R57, R157.reuse, R169, R57 ;  /* 0x000000a99d397223 */ /* 0x040fe20000000039 */
[C---:B------:R-:W-:Y:S01]  /*8450*/  FFMA R58, R157.reuse, R170, R58 ;  /* 0x000000aa9d3a7223 */ /* 0x040fe2000000003a */
[----:B------:R-:W-:Y:S01]  /*8460*/  FFMA R59, R157, R210, R59 ;  /* 0x000000d29d3b7223 */ /* 0x000fe2000000003b */
[----:B------:R-:W-:Y:S02]  /*8470*/  HADD2.F32 R211, -RZ, R214.H0_H0 ;  /* 0x200000d6ffd37230 */ /* 0x000fe40000004100 */
[----:B------:R-:W-:Y:S01]  /*8480*/  F2FP.F16.F32.PACK_AB R56, R57, R56 ;  /* 0x000000383938723e */ /* 0x000fe200000000ff */
[--C-:B------:R-:W-:Y:S01]  /*8490*/  HADD2.F32 R213, -RZ, R215.reuse.H0_H0 ;  /* 0x200000d7ffd57230 */ /* 0x100fe20000004100 */
[----:B------:R-:W-:Y:S01]  /*84a0*/  F2FP.F16.F32.PACK_AB R57, R59, R58 ;  /* 0x0000003a3b39723e */ /* 0x000fe200000000ff */
[----:B-1----:R-:W3:Y:S01]  /*84b0*/  LDL.LU R115, [R1+0xc] ;  /* 0x00000c0001737983 */ /* 0x002ee20000300800 */
[----:B------:R-:W-:Y:S01]  /*84c0*/  F2FP.F16.F32.PACK_AB R112, R3, R0 ;  /* 0x000000000370723e */ /* 0x000fe200000000ff */
[C---:B------:R-:W-:Y:S01]  /*84d0*/  FFMA R60, R157.reuse, R211, R60 ;  /* 0x000000d39d3c7223 */ /* 0x040fe2000000003c */
[C---:B------:R-:W-:Y:S01]  /*84e0*/  FFMA R61, R157.reuse, R212, R61 ;  /* 0x000000d49d3d7223 */ /* 0x040fe2000000003d */
[----:B------:R-:W4:Y:S01]  /*84f0*/  LDL.LU R113, [R1+0x10] ;  /* 0x0000100001717983 */ /* 0x000f220000300800 */
[----:B------:R-:W-:Y:S01]  /*8500*/  FFMA R62, R157, R213, R62 ;  /* 0x000000d59d3e7223 */ /* 0x000fe2000000003e */
[----:B------:R-:W-:Y:S02]  /*8510*/  HADD2.F32 R214, -RZ, R215.H1_H1 ;  /* 0x300000d7ffd67230 */ /* 0x000fe40000004100 */
[----:B------:R-:W4:Y:S01]  /*8520*/  LDL.LU R114, [R1+0x14] ;  /* 0x0000140001727983 */ /* 0x000f220000300800 */
[--C-:B--2---:R-:W-:Y:S01]  /*8530*/  HADD2.F32 R83, -RZ, R2.reuse.H0_H0 ;  /* 0x20000002ff537230 */ /* 0x104fe20000004100 */
[----:B------:R-:W-:Y:S01]  /*8540*/  F2FP.F16.F32.PACK_AB R58, R61, R60 ;  /* 0x0000003c3d3a723e */ /* 0x000fe200000000ff */
[----:B------:R-:W-:Y:S01]  /*8550*/  HADD2.F32 R82, -RZ, R2.H1_H1 ;  /* 0x30000002ff527230 */ /* 0x000fe20000004100 */
[----:B------:R-:W2:Y:S01]  /*8560*/  LDL.LU R52, [R1+0x28] ;  /* 0x0000280001347983 */ /* 0x000ea20000300800 */
[C---:B------:R-:W-:Y:S01]  /*8570*/  FFMA R63, R157.reuse, R214, R63 ;  /* 0x000000d69d3f7223 */ /* 0x040fe2000000003f */
[C---:B------:R-:W-:Y:S01]  /*8580*/  FFMA R64, R157.reuse, R171, R64 ;  /* 0x000000ab9d407223 */ /* 0x040fe20000000040 */
[----:B------:R-:W-:Y:S01]  /*8590*/  FFMA R65, R157, R172, R65 ;  /* 0x000000ac9d417223 */ /* 0x000fe20000000041 */
[----:B------:R-:W2:Y:S01]  /*85a0*/  LDL.LU R51, [R1+0x2c] ;  /* 0x00002c0001337983 */ /* 0x000ea20000300800 */
[----:B------:R-:W-:Y:S01]  /*85b0*/  HADD2.F32 R215, -RZ, R221.H0_H0 ;  /* 0x200000ddffd77230 */ /* 0x000fe20000004100 */
[----:B------:R-:W-:Y:S01]  /*85c0*/  F2FP.F16.F32.PACK_AB R59, R63, R62 ;  /* 0x0000003e3f3b723e */ /* 0x000fe200000000ff */
[----:B------:R-:W-:Y:S01]  /*85d0*/  HADD2.F32 R221, -RZ, R228.H0_H0 ;  /* 0x200000e4ffdd7230 */ /* 0x000fe20000004100 */
[----:B------:R-:W2:Y:S01]  /*85e0*/  LDL.LU R50, [R1+0x30] ;  /* 0x0000300001327983 */ /* 0x000ea20000300800 */
[----:B------:R-:W-:Y:S01]  /*85f0*/  F2FP.F16.F32.PACK_AB R64, R65, R64 ;  /* 0x000000404140723e */ /* 0x000fe200000000ff */
[C---:B------:R-:W-:Y:S01]  /*8600*/  FFMA R66, R157.reuse, R215, R66 ;  /* 0x000000d79d427223 */ /* 0x040fe20000000042 */
[C---:B------:R-:W-:Y:S01]  /*8610*/  FFMA R67, R157.reuse, R216, R67 ;  /* 0x000000d89d437223 */ /* 0x040fe20000000043 */
[----:B------:R-:W2:Y:S01]  /*8620*/  LDL.LU R3, [R1+0x34] ;  /* 0x0000340001037983 */ /* 0x000ea20000300800 */
[C---:B------:R-:W-:Y:S01]  /*8630*/  FFMA R68, R157.reuse, R217, R68 ;  /* 0x000000d99d447223 */ /* 0x040fe20000000044 */
[C---:B------:R-:W-:Y:S01]  /*8640*/  FFMA R69, R157.reuse, R218, R69 ;  /* 0x000000da9d457223 */ /* 0x040fe20000000045 */
[----:B------:R-:W-:Y:S01]  /*8650*/  FFMA R70, R157, R219, R70 ;  /* 0x000000db9d467223 */ /* 0x000fe20000000046 */
[----:B------:R-:W2:Y:S01]  /*8660*/  LDL.LU R2, [R1+0x38] ;  /* 0x0000380001027983 */ /* 0x000ea20000300800 */
[----:B------:R-:W-:Y:S01]  /*8670*/  F2FP.F16.F32.PACK_AB R65, R67, R66 ;  /* 0x000000424341723e */ /* 0x000fe200000000ff */
[----:B------:R-:W-:Y:S01]  /*8680*/  FFMA R71, R157, R220, R71 ;  /* 0x000000dc9d477223 */ /* 0x000fe20000000047 */
[----:B------:R-:W-:Y:S01]  /*8690*/  F2FP.F16.F32.PACK_AB R66, R69, R68 ;  /* 0x000000444542723e */ /* 0x000fe200000000ff */
[----:B------:R-:W2:Y:S01]  /*86a0*/  LDL.LU R0, [R1+0x3c] ;  /* 0x00003c0001007983 */ /* 0x000ea20000300800 */
[C---:B------:R-:W-:Y:S01]  /*86b0*/  FFMA R72, R157.reuse, R221, R72 ;  /* 0x000000dd9d487223 */ /* 0x040fe20000000048 */
[----:B------:R-:W-:Y:S01]  /*86c0*/  FFMA R73, R157, R222, R73 ;  /* 0x000000de9d497223 */ /* 0x000fe20000000049 */
[----:B------:R-:W-:Y:S01]  /*86d0*/  F2FP.F16.F32.PACK_AB R67, R71, R70 ;  /* 0x000000464743723e */ /* 0x000fe200000000ff */
[C---:B------:R-:W-:Y:S01]  /*86e0*/  FFMA R74, R157.reuse, R223, R74 ;  /* 0x000000df9d4a7223 */ /* 0x040fe2000000004a */
[----:B------:R-:W-:Y:S02]  /*86f0*/  HADD2.F32 R228, -RZ, R231.H1_H1 ;  /* 0x300000e7ffe47230 */ /* 0x000fe40000004100 */
[C---:B------:R-:W-:Y:S01]  /*8700*/  FFMA R75, R157.reuse, R224, R75 ;  /* 0x000000e09d4b7223 */ /* 0x040fe2000000004b */
[C---:B------:R-:W-:Y:S01]  /*8710*/  FFMA R76, R157.reuse, R225, R76 ;  /* 0x000000e19d4c7223 */ /* 0x040fe2000000004c */
[C---:B------:R-:W-:Y:S01]  /*8720*/  FFMA R77, R157.reuse, R226, R77 ;  /* 0x000000e29d4d7223 */ /* 0x040fe2000000004d */
[C---:B------:R-:W-:Y:S01]  /*8730*/  FFMA R78, R157.reuse, R227, R78 ;  /* 0x000000e39d4e7223 */ /* 0x040fe2000000004e */
[C---:B------:R-:W-:Y:S01]  /*8740*/  FFMA R79, R157.reuse, R228, R79 ;  /* 0x000000e49d4f7223 */ /* 0x040fe2000000004f */
[C---:B------:R-:W-:Y:S01]  /*8750*/  FFMA R18, R157.reuse, R173, R18 ;  /* 0x000000ad9d127223 */ /* 0x040fe20000000012 */
[----:B------:R-:W-:Y:S02]  /*8760*/  HADD2.F32 R231, -RZ, R234.H1_H1 ;  /* 0x300000eaffe77230 */ /* 0x000fe40000004100 */
[C---:B------:R-:W-:Y:S01]  /*8770*/  FFMA R19, R157.reuse, R174, R19 ;  /* 0x000000ae9d137223 */ /* 0x040fe20000000013 */
[--C-:B------:R-:W-:Y:S02]  /*8780*/  HADD2.F32 R81, -RZ, R118.reuse.H0_H0 ;  /* 0x20000076ff517230 */ /* 0x100fe40000004100 */
[----:B------:R-:W-:Y:S01]  /*8790*/  FFMA R20, R157, R175, R20 ;  /* 0x000000af9d147223 */ /* 0x000fe20000000014 */
[----:B------:R-:W-:Y:S01]  /*87a0*/  HADD2.F32 R80, -RZ, R118.H1_H1 ;  /* 0x30000076ff507230 */ /* 0x000fe20000004100 */
[----:B------:R-:W-:Y:S01]  /*87b0*/  F2FP.F16.F32.PACK_AB R118, R9, R8 ;  /* 0x000000080976723e */ /* 0x000fe200000000ff */
[C---:B------:R-:W-:Y:S01]  /*87c0*/  FFMA R21, R157.reuse, R229, R21 ;  /* 0x000000e59d157223 */ /* 0x040fe20000000015 */
[----:B------:R-:W-:Y:S01]  /*87d0*/  MOV R9, R117 ;  /* 0x0000007500097202 */ /* 0x000fe20000000f00 */
[C---:B------:R-:W-:Y:S01]  /*87e0*/  FFMA R22, R157.reuse, R230, R22 ;  /* 0x000000e69d167223 */ /* 0x040fe20000000016 */
[C---:B------:R-:W-:Y:S01]  /*87f0*/  FFMA R23, R157.reuse, R231, R23 ;  /* 0x000000e79d177223 */ /* 0x040fe20000000017 */
[C---:B------:R-:W-:Y:S01]  /*8800*/  FFMA R24, R157.reuse, R232, R24 ;  /* 0x000000e89d187223 */ /* 0x040fe20000000018 */
[----:B------:R-:W-:Y:S01]  /*8810*/  MOV R124, R9 ;  /* 0x00000009007c7202 */ /* 0x000fe20000000f00 */
[----:B------:R-:W-:Y:S02]  /*8820*/  HADD2.F32 R234, -RZ, R237.H1_H1 ;  /* 0x300000edffea7230 */ /* 0x000fe40000004100 */
[C---:B------:R-:W-:Y:S01]  /*8830*/  FFMA R25, R157.reuse, R233, R25 ;  /* 0x000000e99d197223 */ /* 0x040fe20000000019 */
[C---:B------:R-:W-:Y:S01]  /*8840*/  FMUL R9, R154.reuse, R127 ;  /* 0x0000007f9a097220 */ /* 0x040fe20000400000 */
[C---:B------:R-:W-:Y:S01]  /*8850*/  FFMA R26, R157.reuse, R176, R26 ;  /* 0x000000b09d1a7223 */ /* 0x040fe2000000001a */
[C---:B------:R-:W-:Y:S01]  /*8860*/  FFMA R27, R157.reuse, R177, R27 ;  /* 0x000000b19d1b7223 */ /* 0x040fe2000000001b */
[----:B------:R-:W-:Y:S02]  /*8870*/  HADD2.F32 R237, -RZ, R239.H0_H0 ;  /* 0x200000efffed7230 */ /* 0x000fe40000004100 */
[C---:B------:R-:W-:Y:S01]  /*8880*/  FFMA R28, R157.reuse, R178, R28 ;  /* 0x000000b29d1c7223 */ /* 0x040fe2000000001c */
[C---:B------:R-:W-:Y:S01]  /*8890*/  FFMA R29, R157.reuse, R234, R29 ;  /* 0x000000ea9d1d7223 */ /* 0x040fe2000000001d */
[C---:B------:R-:W-:Y:S01]  /*88a0*/  FFMA R30, R157.reuse, R235, R30 ;  /* 0x000000eb9d1e7223 */ /* 0x040fe2000000001e */
[C---:B------:R-:W-:Y:S01]  /*88b0*/  FFMA R31, R157.reuse, R236, R31 ;  /* 0x000000ec9d1f7223 */ /* 0x040fe2000000001f */
[----:B------:R-:W-:Y:S02]  /*88c0*/  HADD2.F32 R239, -RZ, R245.H0_H0 ;  /* 0x200000f5ffef7230 */ /* 0x000fe40000004100 */
        /* <DEDUP_REMOVED lines=15> */
[--C-:B------:R-:W-:Y:S02]  /*89c0*/  HADD2.F32 R184, -RZ, R85.reuse.H0_H0 ;  /* 0x20000055ffb87230 */ /* 0x100fe40000004100 */
[C---:B------:R-:W-:Y:S01]  /*89d0*/  FFMA R45, R157.reuse, R246, R45 ;  /* 0x000000f69d2d7223 */ /* 0x040fe2000000002d */
[----:B------:R-:W-:Y:S02]  /*89e0*/  HADD2.F32 R185, -RZ, R85.H1_H1 ;  /* 0x30000055ffb97230 */ /* 0x000fe40000004100 */
[C---:B------:R-:W-:Y:S01]  /*89f0*/  FFMA R46, R157.reuse, R247, R46 ;  /* 0x000000f79d2e7223 */ /* 0x040fe2000000002e */
[----:B------:R-:W-:Y:S02]  /*8a00*/  HADD2.F32 R251, -RZ, R252.H1_H1 ;  /* 0x300000fcfffb7230 */ /* 0x000fe40000004100 */
[C---:B------:R-:W-:Y:S01]  /*8a10*/  FFMA R47, R157.reuse, R248, R47 ;  /* 0x000000f89d2f7223 */ /* 0x040fe2000000002f */
[----:B------:R-:W-:Y:S02]  /*8a20*/  HADD2.F32 R252, -RZ, R116.H0_H0 ;  /* 0x20000074fffc7230 */ /* 0x000fe40000004100 */
[C---:B------:R-:W-:Y:S01]  /*8a30*/  FFMA R48, R157.reuse, R249, R48 ;  /* 0x000000f99d307223 */ /* 0x040fe20000000030 */
[----:B------:R-:W-:Y:S01]  /*8a40*/  FFMA R49, R157, R250, R49 ;  /* 0x000000fa9d317223 */ /* 0x000fe20000000031 */
[C---:B------:R-:W-:Y:S01]  /*8a50*/  FMUL R87, R154.reuse, R141 ;  /* 0x0000008d9a577220 */ /* 0x040fe20000400000 */
[C---:B------:R-:W-:Y:S01]  /*8a60*/  FMUL R8, R154.reuse, R126 ;  /* 0x0000007e9a087220 */ /* 0x040fe20000400000 */
[----:B------:R-:W-:Y:S02]  /*8a70*/  F2FP.F16.F32.PACK_AB R72, R73, R72 ;  /* 0x000000484948723e */ /* 0x000fe400000000ff */
[----:B------:R-:W-:Y:S02]  /*8a80*/  F2FP.F16.F32.PACK_AB R73, R75, R74 ;  /* 0x0000004a4b49723e */ /* 0x000fe400000000ff */
[----:B------:R-:W-:Y:S02]  /*8a90*/  F2FP.F16.F32.PACK_AB R74, R77, R76 ;  /* 0x0000004c4d4a723e */ /* 0x000fe400000000ff */
[----:B------:R-:W-:Y:S01]  /*8aa0*/  F2FP.F16.F32.PACK_AB R75, R79, R78 ;  /* 0x0000004e4f4b723e */ /* 0x000fe200000000ff */
[--C-:B---3--:R-:W-:Y:S02]  /*8ab0*/  HADD2.F32 R116, -RZ, R115.reuse.H0_H0 ;  /* 0x20000073ff747230 */ /* 0x108fe40000004100 */
[----:B------:R-:W-:Y:S02]  /*8ac0*/  HADD2.F32 R115, -RZ, R115.H1_H1 ;  /* 0x30000073ff737230 */ /* 0x000fe40000004100 */
[--C-:B----4-:R-:W-:Y:S01]  /*8ad0*/  HADD2.F32 R181, -RZ, R113.reuse.H0_H0 ;  /* 0x20000071ffb57230 */ /* 0x110fe20000004100 */
[----:B------:R-:W-:Y:S01]  /*8ae0*/  MOV R141, R116 ;  /* 0x00000074008d7202 */ /* 0x000fe20000000f00 */
[----:B------:R-:W-:Y:S02]  /*8af0*/  HADD2.F32 R182, -RZ, R113.H1_H1 ;  /* 0x30000071ffb67230 */ /* 0x000fe40000004100 */
[C---:B------:R-:W-:Y:S01]  /*8b00*/  FMUL R116, R154.reuse, R146 ;  /* 0x000000929a747220 */ /* 0x040fe20000400000 */
[--C-:B------:R-:W-:Y:S01]  /*8b10*/  HADD2.F32 R183, -RZ, R114.reuse.H0_H0 ;  /* 0x20000072ffb77230 */ /* 0x100fe20000004100 */
[----:B------:R-:W-:Y:S01]  /*8b20*/  MOV R146, R119 ;  /* 0x0000007700927202 */ /* 0x000fe20000000f00 */
[----:B------:R-:W-:Y:S02]  /*8b30*/  HADD2.F32 R53, -RZ, R114.H1_H1 ;  /* 0x30000072ff357230 */ /* 0x000fe40000004100 */
[C---:B------:R-:W-:Y:S01]  /*8b40*/  FMUL R119, R154.reuse, R149 ;  /* 0x000000959a777220 */ /* 0x040fe20000400000 */
[--C-:B--2---:R-:W-:Y:S02]  /*8b50*/  HADD2.F32 R114, -RZ, R52.reuse.H1_H1 ;  /* 0x30000034ff727230 */ /* 0x104fe40000004100 */
[----:B------:R-:W-:Y:S02]  /*8b60*/  HADD2.F32 R113, -RZ, R52.H0_H0 ;  /* 0x20000034ff717230 */ /* 0x000fe40000004100 */
[--C-:B------:R-:W-:Y:S02]  /*8b70*/  HADD2.F32 R86, -RZ, R51.reuse.H0_H0 ;  /* 0x20000033ff567230 */ /* 0x100fe40000004100 */
[----:B------:R-:W-:Y:S02]  /*8b80*/  HADD2.F32 R52, -RZ, R51.H1_H1 ;  /* 0x30000033ff347230 */ /* 0x000fe40000004100 */
[--C-:B------:R-:W-:Y:S02]  /*8b90*/  HADD2.F32 R160, -RZ, R50.reuse.H0_H0 ;  /* 0x20000032ffa07230 */ /* 0x100fe40000004100 */
[----:B------:R-:W-:Y:S02]  /*8ba0*/  HADD2.F32 R161, -RZ, R50.H1_H1 ;  /* 0x30000032ffa17230 */ /* 0x000fe40000004100 */
[--C-:B------:R-:W-:Y:S02]  /*8bb0*/  HADD2.F32 R51, -RZ, R3.reuse.H1_H1 ;  /* 0x30000003ff337230 */ /* 0x100fe40000004100 */
[----:B------:R-:W-:Y:S02]  /*8bc0*/  HADD2.F32 R162, -RZ, R3.H0_H0 ;  /* 0x20000003ffa27230 */ /* 0x000fe40000004100 */
[C---:B------:R-:W-:Y:S01]  /*8bd0*/  FMUL R3, R154.reuse, R121 ;  /* 0x000000799a037220 */ /* 0x040fe20000400000 */
[--C-:B------:R-:W-:Y:S01]  /*8be0*/  HADD2.F32 R50, -RZ, R2.reuse.H0_H0 ;  /* 0x20000002ff327230 */ /* 0x100fe20000004100 */
[----:B------:R-:W-:Y:S01]  /*8bf0*/  MOV R121, R112 ;  /* 0x0000007000797202 */ /* 0x000fe20000000f00 */
[----:B------:R-:W-:Y:S02]  /*8c00*/  HADD2.F32 R85, -RZ, R2.H1_H1 ;  /* 0x30000002ff557230 */ /* 0x000fe40000004100 */
[C---:B------:R-:W-:Y:S01]  /*8c10*/  FMUL R112, R154.reuse, R142 ;  /* 0x0000008e9a707220 */ /* 0x040fe20000400000 */
[--C-:B------:R-:W-:Y:S01]  /*8c20*/  HADD2.F32 R2, -RZ, R0.reuse.H0_H0 ;  /* 0x20000000ff027230 */ /* 0x100fe20000004100 */
[----:B------:R-:W-:Y:S01]  /*8c30*/  MOV R127, R50 ;  /* 0x00000032007f7202 */ /* 0x000fe20000000f00 */
[C---:B------:R-:W-:Y:S01]  /*8c40*/  FMUL R50, R154.reuse, R128 ;  /* 0x000000809a327220 */ /* 0x040fe20000400000 */
        /* <DEDUP_REMOVED lines=17> */
[----:B------:R-:W-:Y:S02]  /*8d60*/  HADD2.F32 R117, -RZ, R0.H1_H1 ;  /* 0x30000000ff757230 */ /* 0x000fe40000004100 */
[C---:B------:R-:W-:Y:S01]  /*8d70*/  FMUL R83, R154.reuse, R137 ;  /* 0x000000899a537220 */ /* 0x040fe20000400000 */
[C---:B------:R-:W-:Y:S01]  /*8d80*/  FMUL R0, R154.reuse, R120 ;  /* 0x000000789a007220 */ /* 0x040fe20000400000 */
[----:B------:R-:W-:Y:S01]  /*8d90*/  MOV R137, R84 ;  /* 0x0000005400897202 */ /* 0x000fe20000000f00 */
[C---:B------:R-:W-:Y:S01]  /*8da0*/  FMUL R84, R154.reuse, R138 ;  /* 0x0000008a9a547220 */ /* 0x040fe20000400000 */
[----:B------:R-:W-:Y:S01]  /*8db0*/  MOV R120, R7 ;  /* 0x0000000700787202 */ /* 0x000fe20000000f00 */
[C---:B------:R-:W-:Y:S01]  /*8dc0*/  FMUL R7, R154.reuse, R125 ;  /* 0x0000007d9a077220 */ /* 0x040fe20000400000 */
[C---:B------:R-:W-:Y:S01]  /*8dd0*/  FFMA R0, R157.reuse, R156, R0 ;  /* 0x0000009c9d007223 */ /* 0x040fe20000000000 */
[----:B------:R-:W-:Y:S01]  /*8de0*/  MOV R142, R137 ;  /* 0x00000089008e7202 */ /* 0x000fe20000000f00 */
[C---:B------:R-:W-:Y:S01]  /*8df0*/  FFMA R3, R157.reuse, R158, R3 ;  /* 0x0000009e9d037223 */ /* 0x040fe20000000003 */
[----:B------:R-:W-:Y:S01]  /*8e00*/  MOV R125, R86 ;  /* 0x00000056007d7202 */ /* 0x000fe20000000f00 */
[C---:B------:R-:W-:Y:S01]  /*8e10*/  FMUL R86, R154.reuse, R140 ;  /* 0x0000008c9a567220 */ /* 0x040fe20000400000 */
[C---:B------:R-:W-:Y:S01]  /*8e20*/  FFMA R4, R157.reuse, R159, R4 ;  /* 0x0000009f9d047223 */ /* 0x040fe20000000004 */
[----:B------:R-:W-:Y:S01]  /*8e30*/  MOV R140, R115 ;  /* 0x00000073008c7202 */ /* 0x000fe20000000f00 */
[C---:B------:R-:W-:Y:S01]  /*8e40*/  FFMA R5, R157.reuse, R251, R5 ;  /* 0x000000fb9d057223 */ /* 0x040fe20000000005 */
[C---:B------:R-:W-:Y:S01]  /*8e50*/  FFMA R6, R157.reuse, R252, R6 ;  /* 0x000000fc9d067223 */ /* 0x040fe20000000006 */
[----:B------:R-:W-:Y:S01]  /*8e60*/  MOV R126, R85 ;  /* 0x00000055007e7202 */ /* 0x000fe20000000f00 */
[C---:B------:R-:W-:Y:S01]  /*8e70*/  FFMA R7, R157.reuse, R142, R7 ;  /* 0x0000008e9d077223 */ /* 0x040fe20000000007 */
[C---:B------:R-:W-:Y:S01]  /*8e80*/  FMUL R85, R154.reuse, R139 ;  /* 0x0000008b9a557220 */ /* 0x040fe20000400000 */
[C---:B------:R-:W-:Y:S01]  /*8e90*/  FFMA R8, R157.reuse, R141, R8 ;  /* 0x0000008d9d087223 */ /* 0x040fe20000000008 */
[----:B------:R-:W-:Y:S01]  /*8ea0*/  MOV R139, R130 ;  /* 0x00000082008b7202 */ /* 0x000fe20000000f00 */
[C---:B------:R-:W-:Y:S01]  /*8eb0*/  FFMA R9, R157.reuse, R140, R9 ;  /* 0x0000008c9d097223 */ /* 0x040fe20000000009 */
[----:B------:R-:W-:Y:S01]  /*8ec0*/  MOV R138, R131 ;  /* 0x00000083008a7202 */ /* 0x000fe20000000f00 */
[C---:B------:R-:W-:Y:S01]  /*8ed0*/  FFMA R50, R157.reuse, R181, R50 ;  /* 0x000000b59d327223 */ /* 0x040fe20000000032 */
[----:B------:R-:W-:Y:S01]  /*8ee0*/  MOV R137, R132 ;  /* 0x0000008400897202 */ /* 0x000fe20000000f00 */
[C---:B------:R-:W-:Y:S01]  /*8ef0*/  FFMA R51, R157.reuse, R182, R51 ;  /* 0x000000b69d337223 */ /* 0x040fe20000000033 */
[C---:B------:R-:W-:Y:S01]  /*8f00*/  FFMA R52, R157.reuse, R183, R52 ;  /* 0x000000b79d347223 */ /* 0x040fe20000000034 */
[C---:B------:R-:W-:Y:S01]  /*8f10*/  FFMA R53, R157.reuse, R139, R53 ;  /* 0x0000008b9d357223 */ /* 0x040fe20000000035 */
[C---:B------:R-:W-:Y:S01]  /*8f20*/  FFMA R54, R157.reuse, R138, R54 ;  /* 0x0000008a9d367223 */ /* 0x040fe20000000036 */
[C---:B------:R-:W-:Y:S01]  /*8f30*/  FFMA R55, R157.reuse, R137, R55 ;  /* 0x000000899d377223 */ /* 0x040fe20000000037 */
[C---:B------:R-:W-:Y:S01]  /*8f40*/  FFMA R80, R157.reuse, R136, R80 ;  /* 0x000000889d507223 */ /* 0x040fe20000000050 */
        /* <DEDUP_REMOVED lines=8> */
[C---:B------:R-:W-:Y:S01]  /*8fd0*/  FMUL R113, R154.reuse, R143 ;  /* 0x0000008f9a717220 */ /* 0x040fe20000400000 */
[C---:B------:R-:W-:Y:S01]  /*8fe0*/  FMUL R114, R154.reuse, R144 ;  /* 0x000000909a727220 */ /* 0x040fe20000400000 */
[C---:B------:R-:W-:Y:S01]  /*8ff0*/  FFMA R86, R157.reuse, R132, R86 ;  /* 0x000000849d567223 */ /* 0x040fe20000000056 */
[C---:B------:R-:W-:Y:S01]  /*9000*/  FMUL R115, R154.reuse, R145 ;  /* 0x000000919a737220 */ /* 0x040fe20000400000 */
[C---:B------:R-:W-:Y:S01]  /*9010*/  FFMA R87, R157.reuse, R131, R87 ;  /* 0x000000839d577223 */ /* 0x040fe20000000057 */
[----:B------:R-:W-:Y:S01]  /*9020*/  MOV R125, R117 ;  /* 0x00000075007d7202 */ /* 0x000fe20000000f00 */
[C---:B------:R-:W-:Y:S01]  /*9030*/  FMUL R117, R154.reuse, R147 ;  /* 0x000000939a757220 */ /* 0x040fe20000400000 */
[C---:B------:R-:W-:Y:S01]  /*9040*/  FFMA R112, R157.reuse, R130, R112 ;  /* 0x000000829d707223 */ /* 0x040fe20000000070 */
[----:B------:R-:W-:Y:S01]  /*9050*/  MOV R147, R118 ;  /* 0x0000007600937202 */ /* 0x000fe20000000f00 */
[C---:B------:R-:W-:Y:S01]  /*9060*/  FFMA R113, R157.reuse, R129, R113 ;  /* 0x000000819d717223 */ /* 0x040fe20000000071 */
[C---:B------:R-:W-:Y:S01]  /*9070*/  FFMA R114, R157.reuse, R160, R114 ;  /* 0x000000a09d727223 */ /* 0x040fe20000000072 */
[C---:B------:R-:W-:Y:S01]  /*9080*/  FMUL R118, R154.reuse, R148 ;  /* 0x000000949a767220 */ /* 0x040fe20000400000 */
[----:B------:R-:W-:Y:S01]  /*9090*/  MOV R145, R120 ;  /* 0x0000007800917202 */ /* 0x000fe20000000f00 */
[C---:B------:R-:W-:Y:S01]  /*90a0*/  FFMA R115, R157.reuse, R161, R115 ;  /* 0x000000a19d737223 */ /* 0x040fe20000000073 */
[C---:B------:R-:W-:Y:S01]  /*90b0*/  FMUL R120, R154.reuse, R150 ;  /* 0x000000969a787220 */ /* 0x040fe20000400000 */
[C---:B------:R-:W-:Y:S01]  /*90c0*/  FFMA R116, R157.reuse, R162, R116 ;  /* 0x000000a29d747223 */ /* 0x040fe20000000074 */
[C---:B------:R-:W-:Y:S01]  /*90d0*/  FFMA R117, R157.reuse, R128, R117 ;  /* 0x000000809d757223 */ /* 0x040fe20000000075 */
[C---:B------:R-:W-:Y:S01]  /*90e0*/  FFMA R118, R157.reuse, R127, R118 ;  /* 0x0000007f9d767223 */ /* 0x040fe20000000076 */
[C---:B------:R-:W-:Y:S01]  /*90f0*/  FFMA R119, R157.reuse, R126, R119 ;  /* 0x0000007e9d777223 */ /* 0x040fe20000000077 */
[C---:B------:R-:W-:Y:S01]  /*9100*/  FFMA R120, R157.reuse, R2, R120 ;  /* 0x000000029d787223 */ /* 0x040fe20000000078 */
[----:B------:R-:W-:Y:S01]  /*9110*/  MOV R144, R121 ;  /* 0x0000007900907202 */ /* 0x000fe20000000f00 */
[----:B------:R1:W5:Y:S01]  /*9120*/  LDL.LU R2, [R1+0x5c] ;  /* 0x00005c0001027983 */ /* 0x0003620000300800 */
[----:B------:R-:W-:Y:S03]  /*9130*/  FMUL R121, R154, R151 ;  /* 0x000000979a797220 */ /* 0x000fe60000400000 */
[----:B------:R-:W-:Y:S01]  /*9140*/  STS.128 [R155+0x2200], R144 ;  /* 0x002200909b007388 */ /* 0x000fe20000000c00 */
[----:B------:R-:W-:Y:S07]  /*9150*/  FFMA R121, R157, R125, R121 ;  /* 0x0000007d9d797223 */ /* 0x000fee0000000079 */
[----:B------:R2:W-:Y:S08]  /*9160*/  STS.128 [R124+0x2010], R88 ;  /* 0x002010587c007388 */ /* 0x0005f00000000c00 */
[----:B------:R-:W-:Y:S08]  /*9170*/  STS.128 [R123+0x2020], R96 ;  /* 0x002020607b007388 */ /* 0x000ff00000000c00 */
[----:B------:R-:W-:Y:S01]  /*9180*/  STS.128 [R122+0x2030], R104 ;  /* 0x002030687a007388 */ /* 0x000fe20000000c00 */
[----:B--2---:R-:W-:Y:S02]  /*9190*/  F2FP.F16.F32.PACK_AB R88, R11, R10 ;  /* 0x0000000a0b58723e */ /* 0x004fe400000000ff */
[----:B------:R-:W-:Y:S02]  /*91a0*/  F2FP.F16.F32.PACK_AB R89, R13, R12 ;  /* 0x0000000c0d59723e */ /* 0x000fe400000000ff */
[----:B------:R-:W-:Y:S02]  /*91b0*/  F2FP.F16.F32.PACK_AB R90, R15, R14 ;  /* 0x0000000e0f5a723e */ /* 0x000fe400000000ff */
[----:B------:R-:W-:Y:S02]  /*91c0*/  F2FP.F16.F32.PACK_AB R91, R17, R16 ;  /* 0x00000010115b723e */ /* 0x000fe400000000ff */
[----:B------:R-:W-:Y:S02]  /*91d0*/  F2FP.F16.F32.PACK_AB R12, R19, R18 ;  /* 0x00000012130c723e */ /* 0x000fe400000000ff */
[----:B------:R-:W-:Y:S01]  /*91e0*/  F2FP.F16.F32.PACK_AB R13, R21, R20 ;  /* 0x00000014150d723e */ /* 0x000fe200000000ff */
[----:B------:R-:W-:Y:S01]  /*91f0*/  STS.128 [R155+0x4200], R88 ;  /* 0x004200589b007388 */ /* 0x000fe20000000c00 */
        /* <DEDUP_REMOVED lines=9> */
[----:B------:R-:W-:Y:S08]  /*9290*/  STS.128 [R123+0x4020], R64 ;  /* 0x004020407b007388 */ /* 0x000ff00000000c00 */
[----:B------:R-:W-:Y:S08]  /*92a0*/  STS.128 [R122+0x4030], R72 ;  /* 0x004030487a007388 */ /* 0x000ff00000000c00 */
[----:B------:R2:W-:Y:S08]  /*92b0*/  STS.128 [R155+0x6200], R12 ;  /* 0x0062000c9b007388 */ /* 0x0005f00000000c00 */
[----:B------:R3:W-:Y:S01]  /*92c0*/  STS.128 [R124+0x6010], R16 ;  /* 0x006010107c007388 */ /* 0x0007e20000000c00 */
[----:B--2---:R-:W-:Y:S02]  /*92d0*/  F2FP.F16.F32.PACK_AB R12, R35, R34 ;  /* 0x00000022230c723e */ /* 0x004fe400000000ff */
[----:B------:R-:W-:Y:S02]  /*92e0*/  F2FP.F16.F32.PACK_AB R13, R37, R36 ;  /* 0x00000024250d723e */ /* 0x000fe400000000ff */
[----:B------:R-:W-:Y:S02]  /*92f0*/  F2FP.F16.F32.PACK_AB R14, R39, R38 ;  /* 0x00000026270e723e */ /* 0x000fe400000000ff */
[----:B------:R-:W-:Y:S02]  /*9300*/  F2FP.F16.F32.PACK_AB R15, R41, R40 ;  /* 0x00000028290f723e */ /* 0x000fe400000000ff */
[----:B---3--:R-:W-:Y:S02]  /*9310*/  F2FP.F16.F32.PACK_AB R16, R43, R42 ;  /* 0x0000002a2b10723e */ /* 0x008fe400000000ff */
[----:B------:R-:W-:Y:S01]  /*9320*/  F2FP.F16.F32.PACK_AB R17, R45, R44 ;  /* 0x0000002c2d11723e */ /* 0x000fe200000000ff */
[----:B------:R2:W-:Y:S01]  /*9330*/  STS.128 [R123+0x6020], R12 ;  /* 0x0060200c7b007388 */ /* 0x0005e20000000c00 */
[----:B------:R-:W-:Y:S02]  /*9340*/  F2FP.F16.F32.PACK_AB R18, R47, R46 ;  /* 0x0000002e2f12723e */ /* 0x000fe400000000ff */
[----:B------:R-:W-:Y:S05]  /*9350*/  F2FP.F16.F32.PACK_AB R19, R49, R48 ;  /* 0x000000303113723e */ /* 0x000fea00000000ff */
[----:B------:R-:W-:Y:S01]  /*9360*/  STS.128 [R122+0x6030], R16 ;  /* 0x006030107a007388 */ /* 0x000fe20000000c00 */
[----:B--2---:R-:W-:Y:S02]  /*9370*/  F2FP.F16.F32.PACK_AB R12, R3, R0 ;  /* 0x00000000030c723e */ /* 0x004fe400000000ff */
[----:B------:R-:W-:Y:S02]  /*9380*/  F2FP.F16.F32.PACK_AB R13, R5, R4 ;  /* 0x00000004050d723e */ /* 0x000fe400000000ff */
[----:B------:R-:W-:Y:S02]  /*9390*/  F2FP.F16.F32.PACK_AB R14, R7, R6 ;  /* 0x00000006070e723e */ /* 0x000fe400000000ff */
[----:B------:R-:W-:Y:S02]  /*93a0*/  F2FP.F16.F32.PACK_AB R15, R9, R8 ;  /* 0x00000008090f723e */ /* 0x000fe400000000ff */
[----:B------:R-:W-:Y:S02]  /*93b0*/  F2FP.F16.F32.PACK_AB R4, R51, R50 ;  /* 0x000000323304723e */ /* 0x000fe400000000ff */
[----:B------:R-:W-:Y:S01]  /*93c0*/  F2FP.F16.F32.PACK_AB R5, R53, R52 ;  /* 0x000000343505723e */ /* 0x000fe200000000ff */
[----:B------:R2:W-:Y:S01]  /*93d0*/  STS.128 [R155+0x8200], R12 ;  /* 0x0082000c9b007388 */ /* 0x0005e20000000c00 */
[----:B------:R-:W-:Y:S02]  /*93e0*/  F2FP.F16.F32.PACK_AB R6, R55, R54 ;  /* 0x000000363706723e */ /* 0x000fe400000000ff */
[----:B------:R-:W-:Y:S02]  /*93f0*/  F2FP.F16.F32.PACK_AB R7, R81, R80 ;  /* 0x000000505107723e */ /* 0x000fe400000000ff */
[----:B------:R-:W-:Y:S02]  /*9400*/  F2FP.F16.F32.PACK_AB R8, R83, R82 ;  /* 0x000000525308723e */ /* 0x000fe400000000ff */
[----:B------:R-:W-:Y:S01]  /*9410*/  F2FP.F16.F32.PACK_AB R9, R85, R84 ;  /* 0x000000545509723e */ /* 0x000fe200000000ff */
[----:B------:R1:W-:Y:S08]  /*9420*/  STS.128 [R124+0x8010], R4 ;  /* 0x008010047c007388 */ /* 0x0003f00000000c00 */
[----:B------:R1:W-:Y:S01]  /*9430*/  STS.128 [R123+0x8020], R8 ;  /* 0x008020087b007388 */ /* 0x0003e20000000c00 */
[----:B--2---:R-:W-:Y:S02]  /*9440*/  F2FP.F16.F32.PACK_AB R12, R115, R114 ;  /* 0x00000072730c723e */ /* 0x004fe400000000ff */
[----:B------:R-:W-:Y:S02]  /*9450*/  F2FP.F16.F32.PACK_AB R13, R117, R116 ;  /* 0x00000074750d723e */ /* 0x000fe400000000ff */
[----:B------:R-:W-:Y:S02]  /*9460*/  F2FP.F16.F32.PACK_AB R14, R119, R118 ;  /* 0x00000076770e723e */ /* 0x000fe400000000ff */
[----:B------:R-:W-:Y:S05]  /*9470*/  F2FP.F16.F32.PACK_AB R15, R121, R120 ;  /* 0x00000078790f723e */ /* 0x000fea00000000ff */
[----:B------:R1:W-:Y:S01]  /*9480*/  STS.128 [R122+0x8030], R12 ;  /* 0x0080300c7a007388 */ /* 0x0003e20000000c00 */
[----:B------:R-:W-:Y:S01]  /*9490*/  @!PT LDS RZ, [RZ] ;  /* 0x00000000fffff984 */ /* 0x000fe20000000800 */
[----:B------:R-:W-:Y:S01]  /*94a0*/  @!PT LDS RZ, [RZ] ;  /* 0x00000000fffff984 */ /* 0x000fe20000000800 */
[----:B------:R-:W-:Y:S01]  /*94b0*/  @!PT LDS RZ, [RZ] ;  /* 0x00000000fffff984 */ /* 0x000fe20000000800 */
[----:B------:R-:W-:Y:S01]  /*94c0*/  @!PT LDS RZ, [RZ] ;  /* 0x00000000fffff984 */ /* 0x000fe20000000800 */
[----:B------:R2:W-:Y:S07]  /*94d0*/  MEMBAR.ALL.CTA ;  /* 0x0000000000007992 */ /* 0x0005ee0000008000 */
[----:B--2---:R-:W2:Y:S02]  /*94e0*/  FENCE.VIEW.ASYNC.S ;  /* 0x00000000000073c6 */ /* 0x004ea40000000000 */
[----:B--2---:R-:W-:Y:S06]  /*94f0*/  BAR.SYNC.DEFER_BLOCKING 0x1, 0x80 ;  /* 0x0042000000007b1d */ /* 0x004fec0000010000 */
[----:B------:R-:W-:Y:S05]  /*9500*/  @P1 BRA `(.L_x_94) ;  /* 0x0000000000781947 */ /* 0x000fea0003800000 */
[----:B------:R-:W2:Y:S01]  /*9510*/  LDCU.64 UR6, c[0x0][0x348] ;  /* 0x00006900ff0677ac */ /* 0x000ea20008000a00 */
[----:B------:R-:W-:Y:S02]  /*9520*/  UIMAD UR5, UR45, 0xa000, UR4 ;  /* 0x0000a0002d0578a4 */ /* 0x000fe4000f8e0204 */
[----:B------:R-:W-:Y:S02]  /*9530*/  UIMAD UR9, UR48, 0xa0, URZ ;  /* 0x000000a0300978a4 */ /* 0x000fe4000f8e02ff */
[----:B------:R-:W-:Y:S02]  /*9540*/  USHF.L.U32 UR10, UR47, 0x7, URZ ;  /* 0x000000072f0a7899 */ /* 0x000fe400080006ff */
[----:B------:R-:W-:Y:S01]  /*9550*/  UIADD3 UR8, UPT, UPT, UR5, 0x200, URZ ;  /* 0x0000020005087890 */ /* 0x000fe2000fffe0ff */
[----:B------:R-:W-:Y:S01]  /*9560*/  UMOV UR11, UR36 ;  /* 0x00000024000b7c82 */ /* 0x000fe20008000000 */
[----:B------:R-:W-:Y:S02]  /*9570*/  UIADD3 UR29, UPT, UPT, UR9, 0x20, URZ ;  /* 0x00000020091d7890 */ /* 0x000fe4000fffe0ff */
[----:B------:R-:W-:Y:S01]  /*9580*/  UIADD3 UR28, UPT, UPT, UR5, 0x2200, URZ ;  /* 0x00002200051c7890 */ /* 0x000fe2000fffe0ff */
[----:B------:R-:W-:Y:S01]  /*9590*/  UMOV UR31, UR36 ;  /* 0x00000024001f7c82 */ /* 0x000fe20008000000 */
[----:B--2---:R-:W-:Y:S01]  /*95a0*/  UIADD3 UR6, UP0, UPT, UR6, 0x680, URZ ;  /* 0x0000068006067890 */ /* 0x004fe2000ff1e0ff */
[----:B------:R-:W-:Y:S01]  /*95b0*/  UMOV UR30, UR10 ;  /* 0x0000000a001e7c82 */ /* 0x000fe20008000000 */
[----:B------:R-:W-:Y:S02]  /*95c0*/  UIADD3 UR25, UPT, UPT, UR9, 0x40, URZ ;  /* 0x0000004009197890 */ /* 0x000fe4000fffe0ff */
[----:B------:R-:W-:Y:S02]  /*95d0*/  UIADD3.X UR7, UPT, UPT, URZ, UR7, URZ, UP0, !UPT ;  /* 0x00000007ff077290 */ /* 0x000fe400087fe4ff */
[----:B------:R-:W-:Y:S01]  /*95e0*/  UIADD3 UR24, UPT, UPT, UR5, 0x4200, URZ ;  /* 0x0000420005187890 */ /* 0x000fe2000fffe0ff */
[----:B------:R-:W-:Y:S01]  /*95f0*/  UMOV UR27, UR36 ;  /* 0x00000024001b7c82 */ /* 0x000fe20008000000 */
[----:B------:R-:W-:Y:S01]  /*9600*/  UMOV UR26, UR10 ;  /* 0x0000000a001a7c82 */ /* 0x000fe20008000000 */
[----:B------:R-:W-:Y:S02]  /*9610*/  UIADD3 UR21, UPT, UPT, UR9, 0x60, URZ ;  /* 0x0000006009157890 */ /* 0x000fe4000fffe0ff */
[----:B------:R-:W-:Y:S02]  /*9620*/  UIADD3 UR20, UPT, UPT, UR5, 0x6200, URZ ;  /* 0x0000620005147890 */ /* 0x000fe4000fffe0ff */
[----:B------:R2:W-:Y:S01]  /*9630*/  UTMASTG.3D [UR8], [UR6] ;  /* 0x00000008060073b5 */ /* 0x0005e20008010000 */
[----:B------:R-:W-:Y:S01]  /*9640*/  UMOV UR23, UR36 ;  /* 0x0000002400177c82 */ /* 0x000fe20008000000 */
[----:B------:R-:W-:Y:S01]  /*9650*/  UMOV UR22, UR10 ;  /* 0x0000000a00167c82 */ /* 0x000fe20008000000 */
[----:B------:R-:W-:Y:S02]  /*9660*/  UIADD3 UR17, UPT, UPT, UR9, 0x80, URZ ;  /* 0x0000008009117890 */ /* 0x000fe4000fffe0ff */
[----:B------:R-:W-:Y:S01]  /*9670*/  UIADD3 UR16, UPT, UPT, UR5, 0x8200, URZ ;  /* 0x0000820005107890 */ /* 0x000fe2000fffe0ff */
[----:B------:R-:W-:Y:S01]  /*9680*/  UMOV UR19, UR36 ;  /* 0x0000002400137c82 */ /* 0x000fe20008000000 */
[----:B------:R2:W-:Y:S01]  /*9690*/  UTMASTG.3D [UR28], [UR6] ;  /* 0x0000001c060073b5 */ /* 0x0005e20008010000 */
[----:B------:R-:W-:Y:S01]  /*96a0*/  UMOV UR18, UR10 ;  /* 0x0000000a00127c82 */ /* 0x000fe20008000000 */
[----:B------:R2:W-:Y:S01]  /*96b0*/  UTMASTG.3D [UR24], [UR6] ;  /* 0x00000018060073b5 */ /* 0x0005e20008010000 */
[----:B------:R2:W-:Y:S04]  /*96c0*/  UTMASTG.3D [UR20], [UR6] ;  /* 0x00000014060073b5 */ /* 0x0005e80008010000 */
[----:B------:R2:W-:Y:S02]  /*96d0*/  UTMASTG.3D [UR16], [UR6] ;  /* 0x00000010060073b5 */ /* 0x0005e40008010000 */
[----:B--2---:R0:W-:Y:S02]  /*96e0*/  UTMACMDFLUSH ;  /* 0x00000000000079b7 */ /* 0x0041e40000000000 */
.L_x_94:
[----:B------:R-:W-:Y:S05]  /*96f0*/  BSYNC.RECONVERGENT B0 ;  /* 0x0000000000007941 */ /* 0x000fea0003800200 */
.L_x_93:
[----:B------:R-:W-:Y:S04]  /*9700*/  BSSY.RECONVERGENT B0, `(.L_x_95) ;  /* 0x0000003000007945 */ /* 0x000fe80003800200 */
[----:B------:R-:W-:Y:S05]  /*9710*/  @P0 BRA `(.L_x_96) ;  /* 0x0000000000040947 */ /* 0x000fea0003800000 */
[----:B------:R-:W-:Y:S04]  /*9720*/  DEPBAR.LE SB0, 0x0 ;  /* 0x000080000000791a */ /* 0x000fe80000000000 */
.L_x_96:
[----:B------:R-:W-:Y:S05]  /*9730*/  BSYNC.RECONVERGENT B0 ;  /* 0x0000000000007941 */ /* 0x000fea0003800200 */
.L_x_95:
[----:B------:R-:W-:Y:S01]  /*9740*/  BAR.SYNC.DEFER_BLOCKING 0x1, 0x80 ;  /* 0x0042000000007b1d */ /* 0x000fe20000010000 */
[----:B------:R-:W-:Y:S04]  /*9750*/  UIADD3 UR51, UPT, UPT, UR51, 0x1, URZ ;  /* 0x0000000133337890 */ /* 0x000fe8000fffe0ff */
[----:B------:R-:W-:Y:S09]  /*9760*/  UISETP.NE.AND UP0, UPT, UR51, URZ, UPT ;  /* 0x000000ff3300728c */ /* 0x000ff2000bf05270 */
[----:B------:R-:W-:Y:S05]  /*9770*/  BRA.U !UP0, `(.L_x_97) ;  /* 0x0000000108307547 */ /* 0x000fea000b800000 */
[----:B------:R-:W2:Y:S01]  /*9780*/  LDL.LU R0, [R1+0x4c] ;  /* 0x00004c0001007983 */ /* 0x000ea20000300800 */
[----:B------:R-:W3:Y:S01]  /*9790*/  S2R R3, SR_CgaCtaId ;  /* 0x0000000000037919 */ /* 0x000ee20000008800 */
[----:B--2---:R-:W-:Y:S01]  /*97a0*/  ISETP.NE.AND P0, PT, R0, RZ, PT ;  /* 0x000000ff0000720c */ /* 0x004fe20003f05270 */
[----:B------:R-:W-:Y:S11]  /*97b0*/  IMAD.U32 R0, RZ, RZ, UR50 ;  /* 0x00000032ff007e24 */ /* 0x000ff6000f8e00ff */
[----:B------:R-:W-:Y:S01]  /*97c0*/  @!UPT UIADD3 URZ, UPT, UPT, URZ, URZ, URZ ;  /* 0x000000fffffff290 */ /* 0x000fe2000fffe0ff */
[----:B------:R-:W-:Y:S01]  /*97d0*/  @P0 LEA R0, R0, UR4, 0x3 ;  /* 0x0000000400000c11 */ /* 0x000fe2000f8e18ff */
[----:B------:R-:W-:Y:S04]  /*97e0*/  UIADD3 UR4, UPT, UPT, UR50, 0x1, URZ ;  /* 0x0000000132047890 */ /* 0x000fe8000fffe0ff */
[----:B------:R-:W-:Y:S01]  /*97f0*/  @P0 VIADD R0, R0, 0x30 ;  /* 0x0000003000000836 */ /* 0x000fe20000000000 */
[----:B------:R-:W-:Y:S04]  /*9800*/  UISETP.NE.AND UP0, UPT, UR4, 0x2, UPT ;  /* 0x000000020400788c */ /* 0x000fe8000bf05270 */
[----:B---3--:R-:W-:Y:S01]  /*9810*/  @P0 PRMT R0, R3, 0x654, R0 ;  /* 0x0000065403000816 */ /* 0x008fe20000000000 */
[----:B------:R-:W-:Y:S03]  /*9820*/  USEL UR50, UR4, URZ, UP0 ;  /* 0x000000ff04327287 */ /* 0x000fe60008000000 */
[----:B------:R2:W-:Y:S09]  /*9830*/  @P0 SYNCS.ARRIVE.TRANS64.RED.A1T0 RZ, [R0+URZ], RZ ;  /* 0x000000ff00ff09a7 */ /* 0x0005f200081004ff */
.L_x_97:
[----:B------:R-:W-:Y:S01]  /*9840*/  UISETP.NE.AND UP3, UPT, UR55, URZ, UPT ;  /* 0x000000ff3700728c */ /* 0x000fe2000bf65270 */
[----:B--2---:R-:W2:Y:S01]  /*9850*/  LDL R0, [R1+0x44] ;  /* 0x0000440001007983 */ /* 0x004ea20000100800 */
[----:B------:R-:W-:Y:S02]  /*9860*/  UISETP.NE.AND UP0, UPT, UR49, 0x2, UPT ;  /* 0x000000023100788c */ /* 0x000fe4000bf05270 */
[----:B------:R-:W-:Y:S02]  /*9870*/  UISETP.NE.AND UP1, UPT, UR12, 0x3, UPT ;  /* 0x000000030c00788c */ /* 0x000fe4000bf25270 */
[----:B------:R-:W-:Y:S02]  /*9880*/  UISETP.NE.AND UP2, UPT, UR13, 0x2, UPT ;  /* 0x000000020d00788c */ /* 0x000fe4000bf45270 */
[----:B------:R-:W-:Y:S02]  /*9890*/  USEL UR6, URZ, 0x1, UP0 ;  /* 0x00000001ff067887 */ /* 0x000fe40008000000 */
[----:B------:R-:W-:Y:S02]  /*98a0*/  USEL UR5, URZ, 0x1, UP1 ;  /* 0x00000001ff057887 */ /* 0x000fe40008800000 */
[----:B------:R-:W-:Y:S02]  /*98b0*/  UIADD3 UR48, UPT, UPT, UR37, UR61, URZ ;  /* 0x0000003d25307290 */ /* 0x000fe4000fffe0ff */
[----:B------:R-:W-:Y:S02]  /*98c0*/  USEL UR18, UR49, URZ, UP0 ;  /* 0x000000ff31127287 */ /* 0x000fe40008000000 */
[----:B------:R-:W-:Y:S02]  /*98d0*/  USEL UR46, UR12, URZ, UP1 ;  /* 0x000000ff0c2e7287 */ /* 0x000fe40008800000 */
[----:B------:R-:W-:Y:S02]  /*98e0*/  USEL UR45, UR13, URZ, UP2 ;  /* 0x000000ff0d2d7287 */ /* 0x000fe40009000000 */
[----:B------:R-:W-:Y:S02]  /*98f0*/  ULOP3.LUT UR52, UR52, UR6, URZ, 0x3c, !UPT ;  /* 0x0000000634347292 */ /* 0x000fe4000f8e3cff */
[----:B------:R-:W-:Y:S01]  /*9900*/  ULOP3.LUT UR53, UR53, UR5, URZ, 0x3c, !UPT ;  /* 0x0000000535357292 */ /* 0x000fe2000f8e3cff */
[----:B------:R-:W-:Y:S01]  /*9910*/  UMOV UR36, UR60 ;  /* 0x0000003c00247c82 */ /* 0x000fe20008000000 */
[----:B--2---:R-:W-:Y:S11]  /*9920*/  R2UR UR4, R0 ;  /* 0x00000000000472ca */ /* 0x004ff600000e0000 */
[----:B------:R-:W-:Y:S02]  /*9930*/  @!UPT UIADD3 URZ, UPT, UPT, URZ, URZ, URZ ;  /* 0x000000fffffff290 */ /* 0x000fe4000fffe0ff */
[----:B------:R-:W-:Y:S02]  /*9940*/  UIADD3 UR47, UPT, UPT, UR38, UR4, URZ ;  /* 0x00000004262f7290 */ /* 0x000fe4000fffe0ff */
[----:B------:R-:W-:Y:S04]  /*9950*/  USEL UR4, URZ, 0x1, UP2 ;  /* 0x00000001ff047887 */ /* 0x000fe80009000000 */
[----:B------:R-:W-:Y:S01]  /*9960*/  ULOP3.LUT UR54, UR54, UR4, URZ, 0x3c, !UPT ;  /* 0x0000000436367292 */ /* 0x000fe2000f8e3cff */
[----:B------:R-:W-:Y:S11]  /*9970*/  BRA.U UP3, `(.L_x_98) ;  /* 0xffffffb103fc7547 */ /* 0x000ff6000b83ffff */
[----:B------:R-:W2:Y:S02]  /*9980*/  LDL.LU R0, [R1+0x48] ;  /* 0x0000480001007983 */ /* 0x000ea40000300800 */
[----:B--2---:R-:W-:-:S13]  /*9990*/  R2UR UR4, R0 ;  /* 0x00000000000472ca */ /* 0x004fda00000e0000 */
[----:B------:R-:W-:-:S09]  /*99a0*/  UISETP.NE.AND UP0, UPT, UR4, URZ, UPT ;  /* 0x000000ff0400728c */ /* 0x000fd2000bf05270 */
[----:B------:R-:W-:Y:S05]  /*99b0*/  BRA.U !UP0, `(.L_x_99) ;  /* 0x00000001084c7547 */ /* 0x000fea000b800000 */
[----:B------:R-:W2:Y:S02]  /*99c0*/  LDCU.64 UR4, c[0x0][0x890] ;  /* 0x00011200ff0477ac */ /* 0x000ea40008000a00 */
[----:B--2---:R-:W-:-:S04]  /*99d0*/  UISETP.NE.U32.AND UP0, UPT, UR4, URZ, UPT ;  /* 0x000000ff0400728c */ /* 0x004fc8000bf05070 */
[----:B------:R-:W-:-:S09]  /*99e0*/  UISETP.NE.AND.EX UP0, UPT, UR5, URZ, UPT, UP0 ;  /* 0x000000ff0500728c */ /* 0x000fd2000bf05300 */
[----:B------:R-:W-:Y:S05]  /*99f0*/  BRA.U UP0, `(.L_x_100) ;  /* 0x00000001000c7547 */ /* 0x000fea000b800000 */
[----:B------:R-:W-:-:S13]  /*9a00*/  FSETP.NEU.AND P0, PT, R157, RZ, PT ;  /* 0x000000ff9d00720b */ /* 0x000fda0003f0d000 */
[----:B------:R-:W-:Y:S05]  /*9a10*/  @!P0 EXIT ;  /* 0x000000000000894d */ /* 0x000fea0003800000 */
[----:B------:R-:W-:Y:S05]  /*9a20*/  BRA `(.L_x_99) ;  /* 0x0000000000307947 */ /* 0x000fea0003800000 */
.L_x_100:
[----:B------:R-:W2:Y:S01]  /*9a30*/  LDL.LU R0, [R1+0x40] ;  /* 0x0000400001007983 */ /* 0x000ea20000300800 */
[----:B------:R-:W-:Y:S01]  /*9a40*/  BSSY.RECONVERGENT B0, `(.L_x_99) ;  /* 0x000000a000007945 */ /* 0x000fe20003800200 */
[----:B--2---:R-:W-:-:S13]  /*9a50*/  LOP3.LUT P0, RZ, R0, 0xff, RZ, 0xc0, !PT ;  /* 0x000000ff00ff7812 */ /* 0x004fda000780c0ff */
[----:B------:R-:W-:Y:S05]  /*9a60*/  @P0 BRA `(.L_x_101) ;  /* 0x0000000000140947 */ /* 0x000fea0003800000 */
[----:B------:R-:W2:Y:S02]  /*9a70*/  LDCU.64 UR4, c[0x0][0x888] ;  /* 0x00011100ff0477ac */ /* 0x000ea40008000a00 */
[----:B--2---:R-:W-:-:S04]  /*9a80*/  ISETP.NE.U32.AND P0, PT, RZ, UR4, PT ;  /* 0x00000004ff007c0c */ /* 0x004fc8000bf05070 */
[----:B------:R-:W-:-:S13]  /*9a90*/  ISETP.NE.AND.EX P0, PT, RZ, UR5, PT, P0 ;  /* 0x00000005ff007c0c */ /* 0x000fda000bf05300 */
[----:B------:R-:W-:Y:S05]  /*9aa0*/  @!P0 EXIT ;  /* 0x000000000000894d */ /* 0x000fea0003800000 */
[----:B------:R-:W-:Y:S05]  /*9ab0*/  BRA `(.L_x_102) ;  /* 0x0000000000087947 */ /* 0x000fea0003800000 */
.L_x_101:
[----:B------:R-:W-:-:S13]  /*9ac0*/  FSETP.NEU.AND P0, PT, R157, RZ, PT ;  /* 0x000000ff9d00720b */ /* 0x000fda0003f0d000 */
[----:B------:R-:W-:Y:S05]  /*9ad0*/  @!P0 EXIT ;  /* 0x000000000000894d */ /* 0x000fea0003800000 */
.L_x_102:
[----:B------:R-:W-:Y:S05]  /*9ae0*/  BSYNC.RECONVERGENT B0 ;  /* 0x0000000000007941 */ /* 0x000fea0003800200 */
.L_x_99:
[----:B------:R-:W-:-:S04]  /*9af0*/  DEPBAR.LE SB0, 0x0 ;  /* 0x000080000000791a */ /* 0x000fc80000000000 */
[----:B------:R-:W-:Y:S05]  /*9b00*/  EXIT ;  /* 0x000000000000794d */ /* 0x000fea0003800000 */
.L_x_19:
[----:B---3--:R3:W4:Y:S02]  /*9b10*/  SYNCS.PHASECHK.TRANS64.TRYWAIT P0, [R0+URZ+0xb0], R2 ;  /* 0x0000b002000075a7 */ /* 0x00872400080011ff */
[----:B----4-:R-:W-:Y:S05]  /*9b20*/  @!P0 NANOSLEEP.SYNCS 0x989680 ;  /* 0x009896800000895d */ /* 0x010fea0003900000 */
[----:B------:R-:W4:Y:S02]  /*9b30*/  @!P0 SYNCS.PHASECHK.TRANS64 P0, [R0+URZ+0xb0], R2 ;  /* 0x0000b002000085a7 */ /* 0x000f2400080010ff */
[----:B----4-:R-:W-:Y:S05]  /*9b40*/  @!P0 BRA `(.L_x_19) ;  /* 0xfffffffc00f08947 */ /* 0x010fea000383ffff */
[----:B------:R-:W-:Y:S05]  /*9b50*/  BRA `(.L_x_103) ;  /* 0xffffff7800dc7947 */ /* 0x000fea000383ffff */
.L_x_22:
[----:B-1----:R-:W-:Y:S07]  /*9b60*/  MOV R0, UR33 ;  /* 0x0000002100007c02 */ /* 0x002fee0008000f00 */
.L_x_104:
[----:B-1----:R1:W3:Y:S02]  /*9b70*/  SYNCS.PHASECHK.TRANS64.TRYWAIT P0, [R0+URZ+0x10], R3 ;  /* 0x00001003000075a7 */ /* 0x0022e400080011ff */
[----:B---3--:R-:W-:Y:S05]  /*9b80*/  @!P0 NANOSLEEP.SYNCS 0x989680 ;  /* 0x009896800000895d */ /* 0x008fea0003900000 */
[----:B------:R-:W3:Y:S02]  /*9b90*/  @!P0 SYNCS.PHASECHK.TRANS64 P0, [R0+URZ+0x10], R3 ;  /* 0x00001003000085a7 */ /* 0x000ee400080010ff */
[----:B---3--:R-:W-:Y:S05]  /*9ba0*/  @!P0 BRA `(.L_x_104) ;  /* 0xfffffffc00f08947 */ /* 0x008fea000383ffff */
[----:B------:R-:W-:Y:S05]  /*9bb0*/  BRA `(.L_x_21) ;  /* 0xffffff7c00247947 */ /* 0x000fea000383ffff */
.L_x_28:
[----:B-1----:R-:W-:Y:S07]  /*9bc0*/  MOV R0, UR33 ;  /* 0x0000002100007c02 */ /* 0x002fee0008000f00 */
.L_x_105:
[----:B-1----:R1:W3:Y:S02]  /*9bd0*/  SYNCS.PHASECHK.TRANS64.TRYWAIT P0, [R0+URZ+0x10], R3 ;  /* 0x00001003000075a7 */ /* 0x0022e400080011ff */
[----:B---3--:R-:W-:Y:S05]  /*9be0*/  @!P0 NANOSLEEP.SYNCS 0x989680 ;  /* 0x009896800000895d */ /* 0x008fea0003900000 */
[----:B------:R-:W3:Y:S02]  /*9bf0*/  @!P0 SYNCS.PHASECHK.TRANS64 P0, [R0+URZ+0x10], R3 ;  /* 0x00001003000085a7 */ /* 0x000ee400080010ff */
[----:B---3--:R-:W-:Y:S05]  /*9c00*/  @!P0 BRA `(.L_x_105) ;  /* 0xfffffffc00f08947 */ /* 0x008fea000383ffff */
[----:B------:R-:W-:Y:S05]  /*9c10*/  BRA `(.L_x_27) ;  /* 0xffffff7c00fc7947 */ /* 0x000fea000383ffff */
.L_x_32:
[----:B-1----:R1:W3:Y:S02]  /*9c20*/  SYNCS.PHASECHK.TRANS64.TRYWAIT P0, [R3+URZ+0x50], R0 ;  /* 0x00005000030075a7 */ /* 0x0022e400080011ff */
[----:B---3--:R-:W-:Y:S05]  /*9c30*/  @!P0 NANOSLEEP.SYNCS 0x989680 ;  /* 0x009896800000895d */ /* 0x008fea0003900000 */
[----:B------:R-:W3:Y:S02]  /*9c40*/  @!P0 SYNCS.PHASECHK.TRANS64 P0, [R3+URZ+0x50], R0 ;  /* 0x00005000030085a7 */ /* 0x000ee400080010ff */
[----:B---3--:R-:W-:Y:S05]  /*9c50*/  @!P0 BRA `(.L_x_32) ;  /* 0xfffffffc00f08947 */ /* 0x008fea000383ffff */
[----:B------:R-:W-:Y:S05]  /*9c60*/  BRA `(.L_x_106) ;  /* 0xffffff8000b47947 */ /* 0x000fea000383ffff */
.L_x_36:
[----:B------:R-:W-:-:S07]  /*9c70*/  MOV R0, UR4 ;  /* 0x0000000400007c02 */ /* 0x000fce0008000f00 */
.L_x_107:
[----:B-1----:R1:W2:Y:S02]  /*9c80*/  SYNCS.PHASECHK.TRANS64.TRYWAIT P0, [R0+URZ], R2 ;  /* 0x00000002000075a7 */ /* 0x0022a400080011ff */
[----:B--2---:R-:W-:Y:S05]  /*9c90*/  @!P0 NANOSLEEP.SYNCS 0x989680 ;  /* 0x009896800000895d */ /* 0x004fea0003900000 */
[----:B------:R-:W2:Y:S02]  /*9ca0*/  @!P0 SYNCS.PHASECHK.TRANS64 P0, [R0+URZ], R2 ;  /* 0x00000002000085a7 */ /* 0x000ea400080010ff */
[----:B--2---:R-:W-:Y:S05]  /*9cb0*/  @!P0 BRA `(.L_x_107) ;  /* 0xfffffffc00f08947 */ /* 0x004fea000383ffff */
[----:B------:R-:W-:Y:S05]  /*9cc0*/  BRA `(.L_x_108) ;  /* 0xffffff8800607947 */ /* 0x000fea000383ffff */
.L_x_39:
[----:B---3--:R3:W4:Y:S02]  /*9cd0*/  SYNCS.PHASECHK.TRANS64.TRYWAIT P0, [R2+URZ+0xa0], R4 ;  /* 0x0000a004020075a7 */ /* 0x00872400080011ff */
[----:B----4-:R-:W-:Y:S05]  /*9ce0*/  @!P0 NANOSLEEP.SYNCS 0x989680 ;  /* 0x009896800000895d */ /* 0x010fea0003900000 */
[----:B------:R-:W4:Y:S02]  /*9cf0*/  @!P0 SYNCS.PHASECHK.TRANS64 P0, [R2+URZ+0xa0], R4 ;  /* 0x0000a004020085a7 */ /* 0x000f2400080010ff */
[----:B----4-:R-:W-:Y:S05]  /*9d00*/  @!P0 BRA `(.L_x_39) ;  /* 0xfffffffc00f08947 */ /* 0x010fea000383ffff */
[----:B------:R-:W-:Y:S05]  /*9d10*/  BRA `(.L_x_109) ;  /* 0xffffff8800bc7947 */ /* 0x000fea000383ffff */
.L_x_40:
[----:B------:R-:W-:-:S07]  /*9d20*/  MOV R2, UR4 ;  /* 0x0000000400027c02 */ /* 0x000fce0008000f00 */
.L_x_110:
[----:B---3--:R3:W4:Y:S02]  /*9d30*/  SYNCS.PHASECHK.TRANS64.TRYWAIT P0, [R2+URZ+0x60], R5 ;  /* 0x00006005020075a7 */ /* 0x00872400080011ff */
[----:B----4-:R-:W-:Y:S05]  /*9d40*/  @!P0 NANOSLEEP.SYNCS 0x989680 ;  /* 0x009896800000895d */ /* 0x010fea0003900000 */
[----:B------:R-:W4:Y:S02]  /*9d50*/  @!P0 SYNCS.PHASECHK.TRANS64 P0, [R2+URZ+0x60], R5 ;  /* 0x00006005020085a7 */ /* 0x000f2400080010ff */
[----:B----4-:R-:W-:Y:S05]  /*9d60*/  @!P0 BRA `(.L_x_110) ;  /* 0xfffffffc00f08947 */ /* 0x010fea000383ffff */
[----:B------:R-:W-:Y:S05]  /*9d70*/  BRA `(.L_x_111) ;  /* 0xffffff8800cc7947 */ /* 0x000fea000383ffff */
.L_x_41:
[----:B-1----:R1:W3:Y:S02]  /*9d80*/  SYNCS.PHASECHK.TRANS64.TRYWAIT P1, [R2+URZ+0x50], R4 ;  /* 0x00005004020075a7 */ /* 0x0022e400080211ff */
[----:B---3--:R-:W-:Y:S05]  /*9d90*/  @!P1 NANOSLEEP.SYNCS 0x989680 ;  /* 0x009896800000995d */ /* 0x008fea0003900000 */
[----:B------:R-:W3:Y:S02]  /*9da0*/  @!P1 SYNCS.PHASECHK.TRANS64 P1, [R2+URZ+0x50], R4 ;  /* 0x00005004020095a7 */ /* 0x000ee400080210ff */
[----:B---3--:R-:W-:Y:S05]  /*9db0*/  @!P1 BRA `(.L_x_41) ;  /* 0xfffffffc00f09947 */ /* 0x008fea000383ffff */
[----:B------:R-:W-:Y:S05]  /*9dc0*/  BRA `(.L_x_112) ;  /* 0xffffff8800fc7947 */ /* 0x000fea000383ffff */
.L_x_44:
[----:B------:R-:W-:-:S07]  /*9dd0*/  MOV R0, UR4 ;  /* 0x0000000400007c02 */ /* 0x000fce0008000f00 */
.L_x_113:
[----:B-1----:R1:W3:Y:S02]  /*9de0*/  SYNCS.PHASECHK.TRANS64.TRYWAIT P0, [R0+URZ+0x60], R2 ;  /* 0x00006002000075a7 */ /* 0x0022e400080011ff */
[----:B---3--:R-:W-:Y:S05]  /*9df0*/  @!P0 NANOSLEEP.SYNCS 0x989680 ;  /* 0x009896800000895d */ /* 0x008fea0003900000 */
[----:B------:R-:W3:Y:S02]  /*9e00*/  @!P0 SYNCS.PHASECHK.TRANS64 P0, [R0+URZ+0x60], R2 ;  /* 0x00006002000085a7 */ /* 0x000ee400080010ff */
[----:B---3--:R-:W-:Y:S05]  /*9e10*/  @!P0 BRA `(.L_x_113) ;  /* 0xfffffffc00f08947 */ /* 0x008fea000383ffff */
[----:B------:R-:W-:Y:S05]  /*9e20*/  BRA `(.L_x_43) ;  /* 0xffffff8c00507947 */ /* 0x000fea000383ffff */
.L_x_51:
[----:B-1----:R1:W3:Y:S02]  /*9e30*/  SYNCS.PHASECHK.TRANS64.TRYWAIT P1, [R0+URZ+0x50], R2 ;  /* 0x00005002000075a7 */ /* 0x0022e400080211ff */
[----:B---3--:R-:W-:Y:S05]  /*9e40*/  @!P1 NANOSLEEP.SYNCS 0x989680 ;  /* 0x009896800000995d */ /* 0x008fea0003900000 */
[----:B------:R-:W3:Y:S02]  /*9e50*/  @!P1 SYNCS.PHASECHK.TRANS64 P1, [R0+URZ+0x50], R2 ;  /* 0x00005002000095a7 */ /* 0x000ee400080210ff */
[----:B---3--:R-:W-:Y:S05]  /*9e60*/  @!P1 BRA `(.L_x_51) ;  /* 0xfffffffc00f09947 */ /* 0x008fea000383ffff */
[----:B------:R-:W-:Y:S05]  /*9e70*/  BRA `(.L_x_114) ;  /* 0xffffff9000e07947 */ /* 0x000fea000383ffff */
.L_x_52:
[----:B------:R-:W-:-:S07]  /*9e80*/  MOV R2, UR45 ;  /* 0x0000002d00027c02 */ /* 0x000fce0008000f00 */
.L_x_115:
[----:B-1----:R1:W2:Y:S02]  /*9e90*/  SYNCS.PHASECHK.TRANS64.TRYWAIT P0, [R2+URZ+0x88], R0 ;  /* 0x00008800020075a7 */ /* 0x0022a400080011ff */
[----:B--2---:R-:W-:Y:S05]  /*9ea0*/  @!P0 NANOSLEEP.SYNCS 0x989680 ;  /* 0x009896800000895d */ /* 0x004fea0003900000 */
[----:B------:R-:W2:Y:S02]  /*9eb0*/  @!P0 SYNCS.PHASECHK.TRANS64 P0, [R2+URZ+0x88], R0 ;  /* 0x00008800020085a7 */ /* 0x000ea400080010ff */
[----:B--2---:R-:W-:Y:S05]  /*9ec0*/  @!P0 BRA `(.L_x_115) ;  /* 0xfffffffc00f08947 */ /* 0x004fea000383ffff */
[----:B------:R-:W-:Y:S05]  /*9ed0*/  BRA `(.L_x_116) ;  /* 0xffffff9400147947 */ /* 0x000fea000383ffff */
.L_x_55:
[----:B------:R-:W-:Y:S07]  /*9ee0*/  MOV R0, UR7 ;  /* 0x0000000700007c02 */ /* 0x000fee0008000f00 */
.L_x_117:
[----:B-1----:R1:W2:Y:S02]  /*9ef0*/  SYNCS.PHASECHK.TRANS64.TRYWAIT P0, [R0+URZ], R2 ;  /* 0x00000002000075a7 */ /* 0x0022a400080011ff */
[----:B--2---:R-:W-:Y:S05]  /*9f00*/  @!P0 NANOSLEEP.SYNCS 0x989680 ;  /* 0x009896800000895d */ /* 0x004fea0003900000 */
[----:B------:R-:W2:Y:S02]  /*9f10*/  @!P0 SYNCS.PHASECHK.TRANS64 P0, [R0+URZ], R2 ;  /* 0x00000002000085a7 */ /* 0x000ea400080010ff */
[----:B--2---:R-:W-:Y:S05]  /*9f20*/  @!P0 BRA `(.L_x_117) ;  /* 0xfffffffc00f08947 */ /* 0x004fea000383ffff */
[----:B------:R-:W-:Y:S05]  /*9f30*/  BRA `(.L_x_54) ;  /* 0xffffff9400307947 */ /* 0x000fea000383ffff */
.L_x_58:
[----:B------:R-:W-:-:S07]  /*9f40*/  MOV R0, UR4 ;  /* 0x0000000400007c02 */ /* 0x000fce0008000f00 */
.L_x_118:
[----:B--2---:R2:W3:Y:S02]  /*9f50*/  SYNCS.PHASECHK.TRANS64.TRYWAIT P0, [R0+URZ], R2 ;  /* 0x00000002000075a7 */ /* 0x0044e400080011ff */
[----:B---3--:R-:W-:Y:S05]  /*9f60*/  @!P0 NANOSLEEP.SYNCS 0x989680 ;  /* 0x009896800000895d */ /* 0x008fea0003900000 */
[----:B------:R-:W3:Y:S02]  /*9f70*/  @!P0 SYNCS.PHASECHK.TRANS64 P0, [R0+URZ], R2 ;  /* 0x00000002000085a7 */ /* 0x000ee400080010ff */
[----:B---3--:R-:W-:Y:S05]  /*9f80*/  @!P0 BRA `(.L_x_118) ;  /* 0xfffffffc00f08947 */ /* 0x008fea000383ffff */
[----:B------:R-:W-:Y:S05]  /*9f90*/  BRA `(.L_x_119) ;  /* 0xffffff9800607947 */ /* 0x000fea000383ffff */
.L_x_59:
[----:B------:R-:W-:-:S07]  /*9fa0*/  MOV R0, UR5 ;  /* 0x0000000500007c02 */ /* 0x000fce0008000f00 */
.L_x_120:
[----:B-1----:R1:W2:Y:S02]  /*9fb0*/  SYNCS.PHASECHK.TRANS64.TRYWAIT P0, [R0+URZ], R2 ;  /* 0x00000002000075a7 */ /* 0x0022a400080011ff */
[----:B--2---:R-:W-:Y:S05]  /*9fc0*/  @!P0 NANOSLEEP.SYNCS 0x989680 ;  /* 0x009896800000895d */ /* 0x004fea0003900000 */
[----:B------:R-:W2:Y:S02]  /*9fd0*/  @!P0 SYNCS.PHASECHK.TRANS64 P0, [R0+URZ], R2 ;  /* 0x00000002000085a7 */ /* 0x000ea400080010ff */
[----:B--2---:R-:W-:Y:S05]  /*9fe0*/  @!P0 BRA `(.L_x_120) ;  /* 0xfffffffc00f08947 */ /* 0x004fea000383ffff */
[----:B------:R-:W-:Y:S05]  /*9ff0*/  BRA `(.L_x_121) ;  /* 0xffffff98006c7947 */ /* 0x000fea000383ffff */
.L_x_60:
[----:B------:R-:W-:-:S07]  /*a000*/  MOV R0, UR4 ;  /* 0x0000000400007c02 */ /* 0x000fce0008000f00 */
.L_x_122:
[----:B-1----:R1:W2:Y:S02]  /*a010*/  SYNCS.PHASECHK.TRANS64.TRYWAIT P0, [R0+URZ], R2 ;  /* 0x00000002000075a7 */ /* 0x0022a400080011ff */
[----:B--2---:R-:W-:Y:S05]  /*a020*/  @!P0 NANOSLEEP.SYNCS 0x989680 ;  /* 0x009896800000895d */ /* 0x004fea0003900000 */
[----:B------:R-:W2:Y:S02]  /*a030*/  @!P0 SYNCS.PHASECHK.TRANS64 P0, [R0+URZ], R2 ;  /* 0x00000002000085a7 */ /* 0x000ea400080010ff */
[----:B--2---:R-:W-:Y:S05]  /*a040*/  @!P0 BRA `(.L_x_122) ;  /* 0xfffffffc00f08947 */ /* 0x004fea000383ffff */
[----:B------:R-:W-:Y:S05]  /*a050*/  BRA `(.L_x_123) ;  /* 0xffffff9800787947 */ /* 0x000fea000383ffff */
.L_x_65:
[----:B---3--:R3:W4:Y:S02]  /*a060*/  SYNCS.PHASECHK.TRANS64.TRYWAIT P0, [R3+URZ+0x50], R0 ;  /* 0x00005000030075a7 */ /* 0x00872400080011ff */
[----:B----4-:R-:W-:Y:S05]  /*a070*/  @!P0 NANOSLEEP.SYNCS 0x989680 ;  /* 0x009896800000895d */ /* 0x010fea0003900000 */
[----:B------:R-:W4:Y:S02]  /*a080*/  @!P0 SYNCS.PHASECHK.TRANS64 P0, [R3+URZ+0x50], R0 ;  /* 0x00005000030085a7 */ /* 0x000f2400080010ff */
[----:B----4-:R-:W-:Y:S05]  /*a090*/  @!P0 BRA `(.L_x_65) ;  /* 0xfffffffc00f08947 */ /* 0x010fea000383ffff */
[----:B------:R-:W-:Y:S05]  /*a0a0*/  BRA `(.L_x_124) ;  /* 0xffffff9c00987947 */ /* 0x000fea000383ffff */
.L_x_68:
[----:B-1----:R-:W-:Y:S07]  /*a0b0*/  MOV R0, UR6 ;  /* 0x0000000600007c02 */ /* 0x002fee0008000f00 */
.L_x_125:
[----:B-1----:R1:W3:Y:S02]  /*a0c0*/  SYNCS.PHASECHK.TRANS64.TRYWAIT P1, [R0+URZ+0x48], R2 ;  /* 0x00004802000075a7 */ /* 0x0022e400080211ff */
[----:B---3--:R-:W-:Y:S05]  /*a0d0*/  @!P1 NANOSLEEP.SYNCS 0x989680 ;  /* 0x009896800000995d */ /* 0x008fea0003900000 */
[----:B------:R-:W3:Y:S02]  /*a0e0*/  @!P1 SYNCS.PHASECHK.TRANS64 P1, [R0+URZ+0x48], R2 ;  /* 0x00004802000095a7 */ /* 0x000ee400080210ff */
[----:B---3--:R-:W-:Y:S05]  /*a0f0*/  @!P1 BRA `(.L_x_125) ;  /* 0xfffffffc00f09947 */ /* 0x008fea000383ffff */
[----:B------:R-:W-:Y:S05]  /*a100*/  BRA `(.L_x_67) ;  /* 0xffffffa400087947 */ /* 0x000fea000383ffff */
.L_x_71:
[----:B------:R-:W-:Y:S07]  /*a110*/  MOV R2, UR5 ;  /* 0x0000000500027c02 */ /* 0x000fee0008000f00 */
.L_x_126:
[----:B-1----:R1:W3:Y:S02]  /*a120*/  SYNCS.PHASECHK.TRANS64.TRYWAIT P2, [R2+URZ+0x30], R0 ;  /* 0x00003000020075a7 */ /* 0x0022e400080411ff */
[----:B---3--:R-:W-:Y:S05]  /*a130*/  @!P2 NANOSLEEP.SYNCS 0x989680 ;  /* 0x009896800000a95d */ /* 0x008fea0003900000 */
[----:B------:R-:W3:Y:S02]  /*a140*/  @!P2 SYNCS.PHASECHK.TRANS64 P2, [R2+URZ+0x30], R0 ;  /* 0x000030000200a5a7 */ /* 0x000ee400080410ff */
[----:B---3--:R-:W-:Y:S05]  /*a150*/  @!P2 BRA `(.L_x_126) ;  /* 0xfffffffc00f0a947 */ /* 0x008fea000383ffff */
[----:B------:R-:W-:Y:S05]  /*a160*/  BRA `(.L_x_127) ;  /* 0xffffffa400747947 */ /* 0x000fea000383ffff */
.L_x_73:
[----:B------:R-:W-:-:S07]  /*a170*/  MOV R0, UR4 ;  /* 0x0000000400007c02 */ /* 0x000fce0008000f00 */
.L_x_128:
[----:B-1----:R1:W3:Y:S02]  /*a180*/  SYNCS.PHASECHK.TRANS64.TRYWAIT P0, [R0+URZ], R2 ;  /* 0x00000002000075a7 */ /* 0x0022e400080011ff */
[----:B---3--:R-:W-:Y:S05]  /*a190*/  @!P0 NANOSLEEP.SYNCS 0x989680 ;  /* 0x009896800000895d */ /* 0x008fea0003900000 */
[----:B------:R-:W3:Y:S02]  /*a1a0*/  @!P0 SYNCS.PHASECHK.TRANS64 P0, [R0+URZ], R2 ;  /* 0x00000002000085a7 */ /* 0x000ee400080010ff */
[----:B---3--:R-:W-:Y:S05]  /*a1b0*/  @!P0 BRA `(.L_x_128) ;  /* 0xfffffffc00f08947 */ /* 0x008fea000383ffff */
[----:B------:R-:W-:Y:S05]  /*a1c0*/  BRA `(.L_x_129) ;  /* 0xffffffa800587947 */ /* 0x000fea000383ffff */
.L_x_75:
[----:B------:R-:W-:Y:S07]  /*a1d0*/  MOV R0, UR4 ;  /* 0x0000000400007c02 */ /* 0x000fee0008000f00 */
.L_x_130:
[----:B-1----:R1:W2:Y:S02]  /*a1e0*/  SYNCS.PHASECHK.TRANS64.TRYWAIT P0, [R0+URZ+0x50], R3 ;  /* 0x00005003000075a7 */ /* 0x0022a400080011ff */
[----:B--2---:R-:W-:Y:S05]  /*a1f0*/  @!P0 NANOSLEEP.SYNCS 0x989680 ;  /* 0x009896800000895d */ /* 0x004fea0003900000 */
[----:B------:R-:W2:Y:S02]  /*a200*/  @!P0 SYNCS.PHASECHK.TRANS64 P0, [R0+URZ+0x50], R3 ;  /* 0x00005003000085a7 */ /* 0x000ea400080010ff */
[----:B--2---:R-:W-:Y:S05]  /*a210*/  @!P0 BRA `(.L_x_130) ;  /* 0xfffffffc00f08947 */ /* 0x004fea000383ffff */
[----:B------:R-:W-:Y:S05]  /*a220*/  BRA `(.L_x_131) ;  /* 0xffffffa800f07947 */ /* 0x000fea000383ffff */
.L_x_85:
[----:B--2---:R2:W3:Y:S02]  /*a230*/  SYNCS.PHASECHK.TRANS64.TRYWAIT P0, [R5+URZ+0x20], R3 ;  /* 0x00002003050075a7 */ /* 0x0044e400080011ff */
[----:B---3--:R-:W-:Y:S05]  /*a240*/  @!P0 NANOSLEEP.SYNCS 0x989680 ;  /* 0x009896800000895d */ /* 0x008fea0003900000 */
[----:B------:R-:W3:Y:S02]  /*a250*/  @!P0 SYNCS.PHASECHK.TRANS64 P0, [R5+URZ+0x20], R3 ;  /* 0x00002003050085a7 */ /* 0x000ee400080010ff */
[----:B---3--:R-:W-:Y:S05]  /*a260*/  @!P0 BRA `(.L_x_85) ;  /* 0xfffffffc00f08947 */ /* 0x008fea000383ffff */
[----:B------:R-:W-:Y:S05]  /*a270*/  BRA `(.L_x_84) ;  /* 0xffffffbc004c7947 */ /* 0x000fea000383ffff */
.L_x_87:
[----:B-1----:R1:W2:Y:S02]  /*a280*/  SYNCS.PHASECHK.TRANS64.TRYWAIT P1, [R4+URZ+0x70], R6 ;  /* 0x00007006040075a7 */ /* 0x0022a400080211ff */
[----:B--2---:R-:W-:Y:S05]  /*a290*/  @!P1 NANOSLEEP.SYNCS 0x989680 ;  /* 0x009896800000995d */ /* 0x004fea0003900000 */
[----:B------:R-:W2:Y:S02]  /*a2a0*/  @!P1 SYNCS.PHASECHK.TRANS64 P1, [R4+URZ+0x70], R6 ;  /* 0x00007006040095a7 */ /* 0x000ea400080210ff */
[----:B--2---:R-:W-:Y:S05]  /*a2b0*/  @!P1 BRA `(.L_x_87) ;  /* 0xfffffffc00f09947 */ /* 0x004fea000383ffff */
[----:B------:R-:W-:Y:S05]  /*a2c0*/  BRA `(.L_x_86) ;  /* 0xffffffc000887947 */ /* 0x000fea000383ffff */
        .weak           $__internal_0_$__cuda_sm10x_tcgen05_guardrail_trap_col_being_dealloced_not_returned_by_alloc
        .type           $__internal_0_$__cuda_sm10x_tcgen05_guardrail_trap_col_being_dealloced_not_returned_by_alloc,@function
        .size           $__internal_0_$__cuda_sm10x_tcgen05_guardrail_trap_col_being_dealloced_not_returned_by_alloc,($__internal_1_$__cuda_sm10x_tcgen05_guardrail_trap_phase_invalid_during_alloc - $__internal_0_$__cuda_sm10x_tcgen05_guardrail_trap_col_being_dealloced_not_returned_by_alloc)
$__internal_0_$__cuda_sm10x_tcgen05_guardrail_trap_col_being_dealloced_not_returned_by_alloc:
[----:B------:R-:W-:Y:S05]  /*a2d0*/  BPT.TRAP 0x1 ;  /* 0x000000040000795c */ /* 0x000fea0000300000 */
[----:B------:R-:W-:-:S04]  /*a2e0*/  HFMA2 R3, -RZ, RZ, 0, 0 ;  /* 0x00000000ff037431 */ /* 0x000fc800000001ff */
[----:B------:R-:W-:Y:S05]  /*a2f0*/  RET.REL.NODEC R2 `(_ZN7cutlass13device_kernelINS_4gemm6kernel13GemmUniversalIN4cute5tupleIJiiiiEEENS1_10collective13CollectiveMmaINS1_35MainloopSm100TmaUmmaWarpSpecializedILi2ELi2ELi3ENS5_IJNS4_1CILi1EEESB_SB_EEEEENS5_IJNSA_ILi128EEENSA_ILi160EEESE_EEENS_6half_tENS5_IJlSB_lEEESH_SI_NS4_8TiledMMAINS4_8MMA_AtomIJNS4_20SM100_MMA_F16BF16_SSISH_SH_fLi128ELi160ELNS4_4UMMA5MajorE0ELSN_0ELNSM_7ScaleInE0ELSO_0EEEEEENS4_6LayoutISC_NS5_IJNSA_ILi0EEESS_SS_EEEEENS5_IJNS4_10UnderscoreESV_SV_EEEEENS4_13SM90_TMA_LOADENS4_14ComposedLayoutINS4_7SwizzleILi3ELi4ELi3EEENS4_18smem_ptr_flag_bitsILi16EEENSR_INS5_IJNSA_ILi8EEENSA_ILi64EEEEEENS5_IJS15_SB_EEEEEEEvNS4_8identityESY_S19_vS1A_EENS_8epilogue10collective18CollectiveEpilogueINS1C_23Sm100TmaWarpSpecializedILi2ELi1ELi160ELb1ELb0EEEJSG_NS5_IJNSR_ISE_SB_EENSR_ISF_SB_EEEEESH_SI_SH_SI_NS1C_6fusion15FusionCallbacksIS1G_NS1K_17LinearCombinationISH_fSH_fLNS_15FloatRoundStyleE2EEESG_S1J_JEEENS4_5SM1004TMEM4LOAD26SM100_TMEM_LOAD_32dp32b32xESY_NSZ_INS10_ILi2ELi4ELi3EEES13_NSR_INS5_IJS14_NSA_ILi32EEEEEENS5_IJS1V_SB_EEEEEEENS4_39AutoVectorizingCopyWithAssumedAlignmentILi128EEENS4_14SM90_TMA_STOREES1Z_S21_S21_EEEvvEEEEvNT_6ParamsE) ;  /* 0xffffff5c02407950 */ /* 0x000fea0003c3ffff */
        .weak           $__internal_1_$__cuda_sm10x_tcgen05_guardrail_trap_phase_invalid_during_alloc
        .type           $__internal_1_$__cuda_sm10x_tcgen05_guardrail_trap_phase_invalid_during_alloc,@function
        .size           $__internal_1_$__cuda_sm10x_tcgen05_guardrail_trap_phase_invalid_during_alloc,($__internal_2_$__cuda_sm10x_tcgen05_guardrail_trap_unallocated_columns_being_dealloced - $__internal_1_$__cuda_sm10x_tcgen05_guardrail_trap_phase_invalid_during_alloc)
$__internal_1_$__cuda_sm10x_tcgen05_guardrail_trap_phase_invalid_during_alloc:
[----:B------:R-:W-:Y:S05]  /*a300*/  BPT.TRAP 0x1 ;  /* 0x000000040000795c */ /* 0x000fea0000300000 */
[----:B------:R-:W-:-:S04]  /*a310*/  MOV R3, 0x0 ;  /* 0x0000000000037802 */ /* 0x000fc80000000f00 */
[----:B------:R-:W-:Y:S05]  /*a320*/  RET.REL.NODEC R2 `(_ZN7cutlass13device_kernelINS_4gemm6kernel13GemmUniversalIN4cute5tupleIJiiiiEEENS1_10collective13CollectiveMmaINS1_35MainloopSm100TmaUmmaWarpSpecializedILi2ELi2ELi3ENS5_IJNS4_1CILi1EEESB_SB_EEEEENS5_IJNSA_ILi128EEENSA_ILi160EEESE_EEENS_6half_tENS5_IJlSB_lEEESH_SI_NS4_8TiledMMAINS4_8MMA_AtomIJNS4_20SM100_MMA_F16BF16_SSISH_SH_fLi128ELi160ELNS4_4UMMA5MajorE0ELSN_0ELNSM_7ScaleInE0ELSO_0EEEEEENS4_6LayoutISC_NS5_IJNSA_ILi0EEESS_SS_EEEEENS5_IJNS4_10UnderscoreESV_SV_EEEEENS4_13SM90_TMA_LOADENS4_14ComposedLayoutINS4_7SwizzleILi3ELi4ELi3EEENS4_18smem_ptr_flag_bitsILi16EEENSR_INS5_IJNSA_ILi8EEENSA_ILi64EEEEEENS5_IJS15_SB_EEEEEEEvNS4_8identityESY_S19_vS1A_EENS_8epilogue10collective18CollectiveEpilogueINS1C_23Sm100TmaWarpSpecializedILi2ELi1ELi160ELb1ELb0EEEJSG_NS5_IJNSR_ISE_SB_EENSR_ISF_SB_EEEEESH_SI_SH_SI_NS1C_6fusion15FusionCallbacksIS1G_NS1K_17LinearCombinationISH_fSH_fLNS_15FloatRoundStyleE2EEESG_S1J_JEEENS4_5SM1004TMEM4LOAD26SM100_TMEM_LOAD_32dp32b32xESY_NSZ_INS10_ILi2ELi4ELi3EEES13_NSR_INS5_IJS14_NSA_ILi32EEEEEENS5_IJS1V_SB_EEEEEEENS4_39AutoVectorizingCopyWithAssumedAlignmentILi128EEENS4_14SM90_TMA_STOREES1Z_S21_S21_EEEvvEEEEvNT_6ParamsE) ;  /* 0xffffff5c02347950 */ /* 0x000fea0003c3ffff */
        .weak           $__internal_2_$__cuda_sm10x_tcgen05_guardrail_trap_unallocated_columns_being_dealloced
        .type           $__internal_2_$__cuda_sm10x_tcgen05_guardrail_trap_unallocated_columns_being_dealloced,@function
        .size           $__internal_2_$__cuda_sm10x_tcgen05_guardrail_trap_unallocated_columns_being_dealloced,(.L_x_133 - $__internal_2_$__cuda_sm10x_tcgen05_guardrail_trap_unallocated_columns_being_dealloced)
$__internal_2_$__cuda_sm10x_tcgen05_guardrail_trap_unallocated_columns_being_dealloced:
[----:B------:R-:W-:Y:S05]  /*a330*/  BPT.TRAP 0x1 ;  /* 0x000000040000795c */ /* 0x000fea0000300000 */
[----:B------:R-:W-:-:S04]  /*a340*/  HFMA2 R3, -RZ, RZ, 0, 0 ;  /* 0x00000000ff037431 */ /* 0x000fc800000001ff */
[----:B------:R-:W-:Y:S05]  /*a350*/  RET.REL.NODEC R2 `(_ZN7cutlass13device_kernelINS_4gemm6kernel13GemmUniversalIN4cute5tupleIJiiiiEEENS1_10collective13CollectiveMmaINS1_35MainloopSm100TmaUmmaWarpSpecializedILi2ELi2ELi3ENS5_IJNS4_1CILi1EEESB_SB_EEEEENS5_IJNSA_ILi128EEENSA_ILi160EEESE_EEENS_6half_tENS5_IJlSB_lEEESH_SI_NS4_8TiledMMAINS4_8MMA_AtomIJNS4_20SM100_MMA_F16BF16_SSISH_SH_fLi128ELi160ELNS4_4UMMA5MajorE0ELSN_0ELNSM_7ScaleInE0ELSO_0EEEEEENS4_6LayoutISC_NS5_IJNSA_ILi0EEESS_SS_EEEEENS5_IJNS4_10UnderscoreESV_SV_EEEEENS4_13SM90_TMA_LOADENS4_14ComposedLayoutINS4_7SwizzleILi3ELi4ELi3EEENS4_18smem_ptr_flag_bitsILi16EEENSR_INS5_IJNSA_ILi8EEENSA_ILi64EEEEEENS5_IJS15_SB_EEEEEEEvNS4_8identityESY_S19_vS1A_EENS_8epilogue10collective18CollectiveEpilogueINS1C_23Sm100TmaWarpSpecializedILi2ELi1ELi160ELb1ELb0EEEJSG_NS5_IJNSR_ISE_SB_EENSR_ISF_SB_EEEEESH_SI_SH_SI_NS1C_6fusion15FusionCallbacksIS1G_NS1K_17LinearCombinationISH_fSH_fLNS_15FloatRoundStyleE2EEESG_S1J_JEEENS4_5SM1004TMEM4LOAD26SM100_TMEM_LOAD_32dp32b32xESY_NSZ_INS10_ILi2ELi4ELi3EEES13_NSR_INS5_IJS14_NSA_ILi32EEEEEENS5_IJS1V_SB_EEEEEEENS4_39AutoVectorizingCopyWithAssumedAlignmentILi128EEENS4_14SM90_TMA_STOREES1Z_S21_S21_EEEvvEEEEvNT_6ParamsE) ;  /* 0xffffff5c02287950 */ /* 0x000fea0003c3ffff */
.L_x_132:
[----:B------:R-:W-:-:S00]  /*a360*/  BRA `(.L_x_132) ;  /* 0xfffffffc00fc7947 */ /* 0x000fc0000383ffff */
[----:B------:R-:W-:-:S00]  /*a370*/  NOP ;  /* 0x0000000000007918 */ /* 0x000fc00000000000 */
        /* <DEDUP_REMOVED lines=8> */
.L_x_133:


//--------------------- .nv.global.init           --------------------------
	.section	.nv.global.init,"aw",@progbits
.nv.global.init:
	.type		$str$27,@object
	.size		$str$27,($str$28 - $str$27)
$str$27:
        /*0000*/ 	.byte	0x28, 0x61, 0x64, 0x64, 0x72, 0x65, 0x73, 0x73, 0x20, 0x26, 0x20, 0x6d, 0x61, 0x73, 0x6b, 0x29
        /*0010*/ 	.byte	0x20, 0x3d, 0x3d, 0x20, 0x30, 0x00
	.type		$str$28,@object
	.size		$str$28,($str$26 - $str$28)
$str$28:
        /*0016*/ 	.byte	0x2f, 0x74, 0x6d, 0x70, 0x2f, 0x63, 0x75, 0x74, 0x6c, 0x61, 0x73, 0x73, 0x5f, 0x73, 0x77, 0x65
        /*0026*/ 	.byte	0x65, 0x70, 0x5f, 0x73, 0x72, 0x63, 0x2f, 0x69, 0x6e, 0x63, 0x6c, 0x75, 0x64, 0x65, 0x2f, 0x63
        /*0036*/ 	.byte	0x75, 0x74, 0x65, 0x2f, 0x70, 0x6f, 0x69, 0x6e, 0x74, 0x65, 0x72, 0x5f, 0x66, 0x6c, 0x61, 0x67
        /*0046*/ 	.byte	0x67, 0x65, 0x64, 0x2e, 0x68, 0x70, 0x70, 0x00
	.type		$str$26,@object
	.size		$str$26,($str$25 - $str$26)
$str$26:
        /*004e*/ 	.byte	0x2f, 0x74, 0x6d, 0x70, 0x2f, 0x63, 0x75, 0x74, 0x6c, 0x61, 0x73, 0x73, 0x5f, 0x73, 0x77, 0x65
        /*005e*/ 	.byte	0x65, 0x70, 0x5f, 0x73, 0x72, 0x63, 0x2f, 0x69, 0x6e, 0x63, 0x6c, 0x75, 0x64, 0x65, 0x2f, 0x63
        /*006e*/ 	.byte	0x75, 0x74, 0x65, 0x2f, 0x61, 0x74, 0x6f, 0x6d, 0x2f, 0x63, 0x6f, 0x70, 0x79, 0x5f, 0x74, 0x72
        /*007e*/ 	.byte	0x61, 0x69, 0x74, 0x73, 0x5f, 0x73, 0x6d, 0x31, 0x30, 0x30, 0x2e, 0x68, 0x70, 0x70, 0x00
	.type		$str$25,@object
	.size		$str$25,(__unnamed_1 - $str$25)
$str$25:
        /*008d*/ 	.byte	0x28, 0x28, 0x75, 0x69, 0x6e, 0x74, 0x33, 0x32, 0x5f, 0x74, 0x28, 0x74, 0x68, 0x72, 0x65, 0x61
        /*009d*/ 	.byte	0x64, 0x49, 0x64, 0x78, 0x2e, 0x78, 0x29, 0x20, 0x2f, 0x20, 0x33, 0x32, 0x29, 0x20, 0x25, 0x20
        /*00ad*/ 	.byte	0x34, 0x29, 0x20, 0x3d, 0x3d, 0x20, 0x28, 0x28, 0x28, 0x74, 0x6d, 0x65, 0x6d, 0x5f, 0x61, 0x64
        /*00bd*/ 	.byte	0x64, 0x72, 0x20, 0x3e, 0x3e, 0x20, 0x31, 0x36, 0x29, 0x20, 0x2f, 0x20, 0x33, 0x32, 0x29, 0x20
        /*00cd*/ 	.byte	0x25, 0x20, 0x34, 0x29, 0x00
	.type		__unnamed_1,@object
	.size		__unnamed_1,(__unnamed_2 - __unnamed_1)
__unnamed_1:
        /* <DEDUP_REMOVED lines=25> */
        /*0262*/ 	.byte	0x30, 0x34, 0x38, 0x30, 0x3e, 0x3e, 0x3e, 0x3e, 0x5d, 0x00
	.type		__unnamed_2,@object
	.size		__unnamed_2,(.L_2 - __unnamed_2)
__unnamed_2:
        /* <DEDUP_REMOVED lines=43> */
.L_2:


//--------------------- .nv.shared._ZN7cutlass13device_kernelINS_4gemm6kernel13GemmUniversalIN4cute5tupleIJiiiiEEENS1_10collective13CollectiveMmaINS1_35MainloopSm100TmaUmmaWarpSpecializedILi2ELi2ELi3ENS5_IJNS4_1CILi1EEESB_SB_EEEEENS5_IJNSA_ILi128EEENSA_ILi160EEESE_EEENS_6half_tENS5_IJlSB_lEEESH_SI_NS4_8TiledMMAINS4_8MMA_AtomIJNS4_20SM100_MMA_F16BF16_SSISH_SH_fLi128ELi160ELNS4_4UMMA5MajorE0ELSN_0ELNSM_7ScaleInE0ELSO_0EEEEEENS4_6LayoutISC_NS5_IJNSA_ILi0EEESS_SS_EEEEENS5_IJNS4_10UnderscoreESV_SV_EEEEENS4_13SM90_TMA_LOADENS4_14ComposedLayoutINS4_7SwizzleILi3ELi4ELi3EEENS4_18smem_ptr_flag_bitsILi16EEENSR_INS5_IJNSA_ILi8EEENSA_ILi64EEEEEENS5_IJS15_SB_EEEEEEEvNS4_8identityESY_S19_vS1A_EENS_8epilogue10collective18CollectiveEpilogueINS1C_23Sm100TmaWarpSpecializedILi2ELi1ELi160ELb1ELb0EEEJSG_NS5_IJNSR_ISE_SB_EENSR_ISF_SB_EEEEESH_SI_SH_SI_NS1C_6fusion15FusionCallbacksIS1G_NS1K_17LinearCombinationISH_fSH_fLNS_15FloatRoundStyleE2EEESG_S1J_JEEENS4_5SM1004TMEM4LOAD26SM100_TMEM_LOAD_32dp32b32xESY_NSZ_INS10_ILi2ELi4ELi3EEES13_NSR_INS5_IJS14_NSA_ILi32EEEEEENS5_IJS1V_SB_EEEEEEENS4_39AutoVectorizingCopyWithAssumedAlignmentILi128EEENS4_14SM90_TMA_STOREES1Z_S21_S21_EEEvvEEEEvNT_6ParamsE --------------------------
	.section	.nv.shared._ZN7cutlass13device_kernelINS_4gemm6kernel13GemmUniversalIN4cute5tupleIJiiiiEEENS1_10collective13CollectiveMmaINS1_35MainloopSm100TmaUmmaWarpSpecializedILi2ELi2ELi3ENS5_IJNS4_1CILi1EEESB_SB_EEEEENS5_IJNSA_ILi128EEENSA_ILi160EEESE_EEENS_6half_tENS5_IJlSB_lEEESH_SI_NS4_8TiledMMAINS4_8MMA_AtomIJNS4_20SM100_MMA_F16BF16_SSISH_SH_fLi128ELi160ELNS4_4UMMA5MajorE0ELSN_0ELNSM_7ScaleInE0ELSO_0EEEEEENS4_6LayoutISC_NS5_IJNSA_ILi0EEESS_SS_EEEEENS5_IJNS4_10UnderscoreESV_SV_EEEEENS4_13SM90_TMA_LOADENS4_14ComposedLayoutINS4_7SwizzleILi3ELi4ELi3EEENS4_18smem_ptr_flag_bitsILi16EEENSR_INS5_IJNSA_ILi8EEENSA_ILi64EEEEEENS5_IJS15_SB_EEEEEEEvNS4_8identityESY_S19_vS1A_EENS_8epilogue10collective18CollectiveEpilogueINS1C_23Sm100TmaWarpSpecializedILi2ELi1ELi160ELb1ELb0EEEJSG_NS5_IJNSR_ISE_SB_EENSR_ISF_SB_EEEEESH_SI_SH_SI_NS1C_6fusion15FusionCallbacksIS1G_NS1K_17LinearCombinationISH_fSH_fLNS_15FloatRoundStyleE2EEESG_S1J_JEEENS4_5SM1004TMEM4LOAD26SM100_TMEM_LOAD_32dp32b32xESY_NSZ_INS10_ILi2ELi4ELi3EEES13_NSR_INS5_IJS14_NSA_ILi32EEEEEENS5_IJS1V_SB_EEEEEEENS4_39AutoVectorizingCopyWithAssumedAlignmentILi128EEENS4_14SM90_TMA_STOREES1Z_S21_S21_EEEvvEEEEvNT_6ParamsE,"aw",@nobits
	.sectionflags	@""
	.align	16
	.zero		1024


//--------------------- .nv.shared.reserved.0     --------------------------
	.section	.nv.shared.reserved.0,"aw",@nobits
	.weak		__nv_reservedSMEM_offset_0_alias
	.size		__nv_reservedSMEM_offset_0_alias, 0, 64
	.other		__nv_reservedSMEM_offset_0_alias,@"STO_CUDA_RESERVED_SHARED STV_DEFAULT"
__nv_reservedSMEM_offset_0_alias:
	.zero		0
.nv.shared.reserved.0:
	.zero		64
	.weak		__nv_reservedSMEM_tcgen05_partition
	.type		__nv_reservedSMEM_tcgen05_partition,@object
	.size		__nv_reservedSMEM_tcgen05_partition,(.L_0 - __nv_reservedSMEM_tcgen05_partition)
__nv_reservedSMEM_tcgen05_partition:
	.zero		32
.L_0:


//--------------------- .nv.global                --------------------------
	.section	.nv.global,"aw",@nobits
.nv.global:
	.type		_ZN40_INTERNAL_c1b852f0_4_k_cu_40ffbe55_194324cute1_E,@object
	.size		_ZN40_INTERNAL_c1b852f0_4_k_cu_40ffbe55_194324cute1_E,(_ZN40_INTERNAL_c1b852f0_4_k_cu_40ffbe55_194324cuda3std3__45__cpo6cbeginE - _ZN40_INTERNAL_c1b852f0_4_k_cu_40ffbe55_194324cute1_E)
_ZN40_INTERNAL_c1b852f0_4_k_cu_40ffbe55_194324cute1_E:
	.zero		1
	.type		_ZN40_INTERNAL_c1b852f0_4_k_cu_40ffbe55_194324cuda3std3__45__cpo6cbeginE,@object
	.size		_ZN40_INTERNAL_c1b852f0_4_k_cu_40ffbe55_194324cuda3std3__45__cpo6cbeginE,(_ZN40_INTERNAL_c1b852f0_4_k_cu_40ffbe55_194324cuda3std3__48in_placeE - _ZN40_INTERNAL_c1b852f0_4_k_cu_40ffbe55_194324cuda3std3__45__cpo6cbeginE)
_ZN40_INTERNAL_c1b852f0_4_k_cu_40ffbe55_194324cuda3std3__45__cpo6cbeginE:
	.zero		1
	.type		_ZN40_INTERNAL_c1b852f0_4_k_cu_40ffbe55_194324cuda3std3__48in_placeE,@object
	.size		_ZN40_INTERNAL_c1b852f0_4_k_cu_40ffbe55_194324cuda3std3__48in_placeE,(_ZN40_INTERNAL_c1b852f0_4_k_cu_40ffbe55_194324cuda3std6ranges3__45__cpo9iter_moveE - _ZN40_INTERNAL_c1b852f0_4_k_cu_40ffbe55_194324cuda3std3__48in_placeE)
_ZN40_INTERNAL_c1b852f0_4_k_cu_40ffbe55_194324cuda3std3__48in_placeE:
	.zero		1
	.type		_ZN40_INTERNAL_c1b852f0_4_k_cu_40ffbe55_194324cuda3std6ranges3__45__cpo9iter_moveE,@object
	.size		_ZN40_INTERNAL_c1b852f0_4_k_cu_40ffbe55_194324cuda3std6ranges3__45__cpo9iter_moveE,(_ZN40_INTERNAL_c1b852f0_4_k_cu_40ffbe55_194324cuda3std3__45__cpo5beginE - _ZN40_INTERNAL_c1b852f0_4_k_cu_40ffbe55_194324cuda3std6ranges3__45__cpo9iter_moveE)
_ZN40_INTERNAL_c1b852f0_4_k_cu_40ffbe55_194324cuda3std6ranges3__45__cpo9iter_moveE:
	.zero		1
	.type		_ZN40_INTERNAL_c1b852f0_4_k_cu_40ffbe55_194324cuda3std3__45__cpo5beginE,@object
	.size		_ZN40_INTERNAL_c1b852f0_4_k_cu_40ffbe55_194324cuda3std3__45__cpo5beginE,(_ZN40_INTERNAL_c1b852f0_4_k_cu_40ffbe55_194324cuda3std3__442_GLOBAL__N__c1b852f0_4_k_cu_40ffbe55_194326ignoreE - _ZN40_INTERNAL_c1b852f0_4_k_cu_40ffbe55_194324cuda3std3__45__cpo5beginE)
_ZN40_INTERNAL_c1b852f0_4_k_cu_40ffbe55_194324cuda3std3__45__cpo5beginE:
	.zero		1
	.type		_ZN40_INTERNAL_c1b852f0_4_k_cu_40ffbe55_194324cuda3std3__442_GLOBAL__N__c1b852f0_4_k_cu_40ffbe55_194326ignoreE,@object
	.size		_ZN40_INTERNAL_c1b852f0_4_k_cu_40ffbe55_194324cuda3std3__442_GLOBAL__N__c1b852f0_4_k_cu_40ffbe55_194326ignoreE,(_ZN40_INTERNAL_c1b852f0_4_k_cu_40ffbe55_194324cute7productE - _ZN40_INTERNAL_c1b852f0_4_k_cu_40ffbe55_194324cuda3std3__442_GLOBAL__N__c1b852f0_4_k_cu_40ffbe55_194326ignoreE)
_ZN40_INTERNAL_c1b852f0_4_k_cu_40ffbe55_194324cuda3std3__442_GLOBAL__N__c1b852f0_4_k_cu_40ffbe55_194326ignoreE:
	.zero		1
	.type		_ZN40_INTERNAL_c1b852f0_4_k_cu_40ffbe55_194324cute7productE,@object
	.size		_ZN40_INTERNAL_c1b852f0_4_k_cu_40ffbe55_194324cute7productE,(_ZN40_INTERNAL_c1b852f0_4_k_cu_40ffbe55_194324cuda3std3__45__cpo3endE - _ZN40_INTERNAL_c1b852f0_4_k_cu_40ffbe55_194324cute7productE)
_ZN40_INTERNAL_c1b852f0_4_k_cu_40ffbe55_194324cute7productE:
	.zero		1
	.type		_ZN40_INTERNAL_c1b852f0_4_k_cu_40ffbe55_194324cuda3std3__45__cpo3endE,@object
	.size		_ZN40_INTERNAL_c1b852f0_4_k_cu_40ffbe55_194324cuda3std3__45__cpo3endE,(_ZN40_INTERNAL_c1b852f0_4_k_cu_40ffbe55_194324cuda3std3__419piecewise_constructE - _ZN40_INTERNAL_c1b852f0_4_k_cu_40ffbe55_194324cuda3std3__45__cpo3endE)
_ZN40_INTERNAL_c1b852f0_4_k_cu_40ffbe55_194324cuda3std3__45__cpo3endE:
	.zero		1
	.type		_ZN40_INTERNAL_c1b852f0_4_k_cu_40ffbe55_194324cuda3std3__419piecewise_constructE,@object
	.size		_ZN40_INTERNAL_c1b852f0_4_k_cu_40ffbe55_194324cuda3std3__419piecewise_constructE,(_ZN40_INTERNAL_c1b852f0_4_k_cu_40ffbe55_194324cuda3std3__45__cpo4cendE - _ZN40_INTERNAL_c1b852f0_4_k_cu_40ffbe55_194324cuda3std3__419piecewise_constructE)
_ZN40_INTERNAL_c1b852f0_4_k_cu_40ffbe55_194324cuda3std3__419piecewise_constructE:
	.zero		1
	.type		_ZN40_INTERNAL_c1b852f0_4_k_cu_40ffbe55_194324cuda3std3__45__cpo4cendE,@object
	.size		_ZN40_INTERNAL_c1b852f0_4_k_cu_40ffbe55_194324cuda3std3__45__cpo4cendE,(_ZN40_INTERNAL_c1b852f0_4_k_cu_40ffbe55_194324cuda3std6ranges3__45__cpo4swapE - _ZN40_INTERNAL_c1b852f0_4_k_cu_40ffbe55_194324cuda3std3__45__cpo4cendE)
_ZN40_INTERNAL_c1b852f0_4_k_cu_40ffbe55_194324cuda3std3__45__cpo4cendE:
	.zero		1
	.type		_ZN40_INTERNAL_c1b852f0_4_k_cu_40ffbe55_194324cuda3std6ranges3__45__cpo4swapE,@object
	.size		_ZN40_INTERNAL_c1b852f0_4_k_cu_40ffbe55_194324cuda3std6ranges3__45__cpo4swapE,(.L_10 - _ZN40_INTERNAL_c1b852f0_4_k_cu_40ffbe55_194324cuda3std6ranges3__45__cpo4swapE)
_ZN40_INTERNAL_c1b852f0_4_k_cu_40ffbe55_194324cuda3std6ranges3__45__cpo4swapE:
	.zero		1
.L_10:


//--------------------- .nv.constant0._ZN7cutlass13device_kernelINS_4gemm6kernel13GemmUniversalIN4cute5tupleIJiiiiEEENS1_10collective13CollectiveMmaINS1_35MainloopSm100TmaUmmaWarpSpecializedILi2ELi2ELi3ENS5_IJNS4_1CILi1EEESB_SB_EEEEENS5_IJNSA_ILi128EEENSA_ILi160EEESE_EEENS_6half_tENS5_IJlSB_lEEESH_SI_NS4_8TiledMMAINS4_8MMA_AtomIJNS4_20SM100_MMA_F16BF16_SSISH_SH_fLi128ELi160ELNS4_4UMMA5MajorE0ELSN_0ELNSM_7ScaleInE0ELSO_0EEEEEENS4_6LayoutISC_NS5_IJNSA_ILi0EEESS_SS_EEEEENS5_IJNS4_10UnderscoreESV_SV_EEEEENS4_13SM90_TMA_LOADENS4_14ComposedLayoutINS4_7SwizzleILi3ELi4ELi3EEENS4_18smem_ptr_flag_bitsILi16EEENSR_INS5_IJNSA_ILi8EEENSA_ILi64EEEEEENS5_IJS15_SB_EEEEEEEvNS4_8identityESY_S19_vS1A_EENS_8epilogue10collective18CollectiveEpilogueINS1C_23Sm100TmaWarpSpecializedILi2ELi1ELi160ELb1ELb0EEEJSG_NS5_IJNSR_ISE_SB_EENSR_ISF_SB_EEEEESH_SI_SH_SI_NS1C_6fusion15FusionCallbacksIS1G_NS1K_17LinearCombinationISH_fSH_fLNS_15FloatRoundStyleE2EEESG_S1J_JEEENS4_5SM1004TMEM4LOAD26SM100_TMEM_LOAD_32dp32b32xESY_NSZ_INS10_ILi2ELi4ELi3EEES13_NSR_INS5_IJS14_NSA_ILi32EEEEEENS5_IJS1V_SB_EEEEEEENS4_39AutoVectorizingCopyWithAssumedAlignmentILi128EEENS4_14SM90_TMA_STOREES1Z_S21_S21_EEEvvEEEEvNT_6ParamsE --------------------------
	.section	.nv.constant0._ZN7cutlass13device_kernelINS_4gemm6kernel13GemmUniversalIN4cute5tupleIJiiiiEEENS1_10collective13CollectiveMmaINS1_35MainloopSm100TmaUmmaWarpSpecializedILi2ELi2ELi3ENS5_IJNS4_1CILi1EEESB_SB_EEEEENS5_IJNSA_ILi128EEENSA_ILi160EEESE_EEENS_6half_tENS5_IJlSB_lEEESH_SI_NS4_8TiledMMAINS4_8MMA_AtomIJNS4_20SM100_MMA_F16BF16_SSISH_SH_fLi128ELi160ELNS4_4UMMA5MajorE0ELSN_0ELNSM_7ScaleInE0ELSO_0EEEEEENS4_6LayoutISC_NS5_IJNSA_ILi0EEESS_SS_EEEEENS5_IJNS4_10UnderscoreESV_SV_EEEEENS4_13SM90_TMA_LOADENS4_14ComposedLayoutINS4_7SwizzleILi3ELi4ELi3EEENS4_18smem_ptr_flag_bitsILi16EEENSR_INS5_IJNSA_ILi8EEENSA_ILi64EEEEEENS5_IJS15_SB_EEEEEEEvNS4_8identityESY_S19_vS1A_EENS_8epilogue10collective18CollectiveEpilogueINS1C_23Sm100TmaWarpSpecializedILi2ELi1ELi160ELb1ELb0EEEJSG_NS5_IJNSR_ISE_SB_EENSR_ISF_SB_EEEEESH_SI_SH_SI_NS1C_6fusion15FusionCallbacksIS1G_NS1K_17LinearCombinationISH_fSH_fLNS_15FloatRoundStyleE2EEESG_S1J_JEEENS4_5SM1004TMEM4LOAD26SM100_TMEM_LOAD_32dp32b32xESY_NSZ_INS10_ILi2ELi4ELi3EEES13_NSR_INS5_IJS14_NSA_ILi32EEEEEENS5_IJS1V_SB_EEEEEEENS4_39AutoVectorizingCopyWithAssumedAlignmentILi128EEENS4_14SM90_TMA_STOREES1Z_S21_S21_EEEvvEEEEvNT_6ParamsE,"a",@progbits
	.sectionflags	@""
	.align	4
.nv.constant0._ZN7cutlass13device_kernelINS_4gemm6kernel13GemmUniversalIN4cute5tupleIJiiiiEEENS1_10collective13CollectiveMmaINS1_35MainloopSm100TmaUmmaWarpSpecializedILi2ELi2ELi3ENS5_IJNS4_1CILi1EEESB_SB_EEEEENS5_IJNSA_ILi128EEENSA_ILi160EEESE_EEENS_6half_tENS5_IJlSB_lEEESH_SI_NS4_8TiledMMAINS4_8MMA_AtomIJNS4_20SM100_MMA_F16BF16_SSISH_SH_fLi128ELi160ELNS4_4UMMA5MajorE0ELSN_0ELNSM_7ScaleInE0ELSO_0EEEEEENS4_6LayoutISC_NS5_IJNSA_ILi0EEESS_SS_EEEEENS5_IJNS4_10UnderscoreESV_SV_EEEEENS4_13SM90_TMA_LOADENS4_14ComposedLayoutINS4_7SwizzleILi3ELi4ELi3EEENS4_18smem_ptr_flag_bitsILi16EEENSR_INS5_IJNSA_ILi8EEENSA_ILi64EEEEEENS5_IJS15_SB_EEEEEEEvNS4_8identityESY_S19_vS1A_EENS_8epilogue10collective18CollectiveEpilogueINS1C_23Sm100TmaWarpSpecializedILi2ELi1ELi160ELb1ELb0EEEJSG_NS5_IJNSR_ISE_SB_EENSR_ISF_SB_EEEEESH_SI_SH_SI_NS1C_6fusion15FusionCallbacksIS1G_NS1K_17LinearCombinationISH_fSH_fLNS_15FloatRoundStyleE2EEESG_S1J_JEEENS4_5SM1004TMEM4LOAD26SM100_TMEM_LOAD_32dp32b32xESY_NSZ_INS10_ILi2ELi4ELi3EEES13_NSR_INS5_IJS14_NSA_ILi32EEEEEENS5_IJS1V_SB_EEEEEEENS4_39AutoVectorizingCopyWithAssumedAlignmentILi128EEENS4_14SM90_TMA_STOREES1Z_S21_S21_EEEvvEEEEvNT_6ParamsE:
	.zero		2944


//--------------------- SYMBOLS --------------------------

	.type		.nv.reservedSmem.offset0,@object
	.size		.nv.reservedSmem.offset0,0x4
	.type		.nv.reservedSmem.cap,@object
	.size		.nv.reservedSmem.cap,0x4
	.type		__assertfail,@function
